	.target	sm_90a

	.elftype	@"ET_EXEC"


//--------------------- .note.nv.tkinfo           --------------------------
	.section	.note.nv.tkinfo,"",@"SHT_NOTE"
	.sectionflags	@"SHF_NOTE_NV_TKINFO"
	.tkinfo
        /*0018*/ 	.word	0x00000002
        /*0030*/ 	.string	""
        /*0030*/ 	.string	"ptxas"
        /*0030*/ 	.string	"Cuda compilation tools, release 13.0, V13.0.88"
        /*0030*/ 	.string	"Build cuda_13.0.r13.0/compiler.36424714_0"
        /*0030*/ 	.string	"-arch sm_90a -m 64 "



//--------------------- .note.nv.cuinfo           --------------------------
	.section	.note.nv.cuinfo,"",@"SHT_NOTE"
	.sectionflags	@"SHF_NOTE_NV_CUINFO"
        /*0018*/ 	.short	0x0002
        /*001a*/ 	.short	0x005a
        /*001c*/ 	.short	0x0082
	.zero		2


//--------------------- .nv.info                  --------------------------
	.section	.nv.info,"",@"SHT_CUDA_INFO"
	.align	4


	//----- nvinfo : EIATTR_REGCOUNT
	.align		4
        /*0000*/ 	.byte	0x04, 0x2f
        /*0002*/ 	.short	(.L_16 - .L_15)
	.align		4
.L_15:
        /*0004*/ 	.word	index@(_ZN7cutlass13device_kernelINS_4fmha6kernel28FmhaKernelTmaWarpSpecializedINS1_10collective30FmhaMainloopTmaWarpSpecializedINS_6half_tEffN4cute5tupleIJNS7_1CILi128EEENS9_ILi64EEENS9_ILi80EEEEEENS8_IJiNS9_ILi1EEENS8_IJiiEEEEEESG_SG_NS4_13DefaultFusionEJNS2_6OptionILNS2_3TagE0ENS9_ILb1EEEEENSI_ILSJ_2ESK_EEEEENS4_15FmhaFwdEpilogueIS6_fNS8_IJSB_SC_SB_EEEEENS2_23PersistentTileSchedulerEJSL_SM_EEEEEvNT_6ParamsE)
        /*0008*/ 	.word	0x000000a8


	//----- nvinfo : EIATTR_FRAME_SIZE
	.align		4
.L_16:
        /*000c*/ 	.byte	0x04, 0x11
        /*000e*/ 	.short	(.L_18 - .L_17)
	.align		4
.L_17:
        /*0010*/ 	.word	index@($__internal_0_$__cuda_sm20_rcp_rn_f32_slowpath)
        /*0014*/ 	.word	0x00000000


	//----- nvinfo : EIATTR_FRAME_SIZE
	.align		4
.L_18:
        /*0018*/ 	.byte	0x04, 0x11
        /*001a*/ 	.short	(.L_20 - .L_19)
	.align		4
.L_19:
        /*001c*/ 	.word	index@(_ZN7cutlass13device_kernelINS_4fmha6kernel28FmhaKernelTmaWarpSpecializedINS1_10collective30FmhaMainloopTmaWarpSpecializedINS_6half_tEffN4cute5tupleIJNS7_1CILi128EEENS9_ILi64EEENS9_ILi80EEEEEENS8_IJiNS9_ILi1EEENS8_IJiiEEEEEESG_SG_NS4_13DefaultFusionEJNS2_6OptionILNS2_3TagE0ENS9_ILb1EEEEENSI_ILSJ_2ESK_EEEEENS4_15FmhaFwdEpilogueIS6_fNS8_IJSB_SC_SB_EEEEENS2_23PersistentTileSchedulerEJSL_SM_EEEEEvNT_6ParamsE)
        /*0020*/ 	.word	0x00000000


	//----- nvinfo : EIATTR_MIN_STACK_SIZE
	.align		4
.L_20:
        /*0024*/ 	.byte	0x04, 0x12
        /*0026*/ 	.short	(.L_22 - .L_21)
	.align		4
.L_21:
        /*0028*/ 	.word	index@(_ZN7cutlass13device_kernelINS_4fmha6kernel28FmhaKernelTmaWarpSpecializedINS1_10collective30FmhaMainloopTmaWarpSpecializedINS_6half_tEffN4cute5tupleIJNS7_1CILi128EEENS9_ILi64EEENS9_ILi80EEEEEENS8_IJiNS9_ILi1EEENS8_IJiiEEEEEESG_SG_NS4_13DefaultFusionEJNS2_6OptionILNS2_3TagE0ENS9_ILb1EEEEENSI_ILSJ_2ESK_EEEEENS4_15FmhaFwdEpilogueIS6_fNS8_IJSB_SC_SB_EEEEENS2_23PersistentTileSchedulerEJSL_SM_EEEEEvNT_6ParamsE)
        /*002c*/ 	.word	0x00000000
.L_22:


//--------------------- .nv.compat                --------------------------
	.section	.nv.compat,"",@"SHT_CUDA_COMPAT_INFO"
	.align	4
        /*0000*/ 	.byte	0x02, 0x09, 0x01, 0x00, 0x02, 0x02, 0x04, 0x00, 0x02, 0x05, 0x05, 0x00, 0x03, 0x07, 0x01, 0x01
        /*0010*/ 	.byte	0x02, 0x03, 0x01, 0x00, 0x02, 0x06, 0x01, 0x00, 0x04, 0x0b, 0x08, 0x00, 0x00, 0x00, 0x00, 0x00
        /*0020*/ 	.byte	0x00, 0x00, 0x00, 0x00


//--------------------- .nv.info._ZN7cutlass13device_kernelINS_4fmha6kernel28FmhaKernelTmaWarpSpecializedINS1_10collective30FmhaMainloopTmaWarpSpecializedINS_6half_tEffN4cute5tupleIJNS7_1CILi128EEENS9_ILi64EEENS9_ILi80EEEEEENS8_IJiNS9_ILi1EEENS8_IJiiEEEEEESG_SG_NS4_13DefaultFusionEJNS2_6OptionILNS2_3TagE0ENS9_ILb1EEEEENSI_ILSJ_2ESK_EEEEENS4_15FmhaFwdEpilogueIS6_fNS8_IJSB_SC_SB_EEEEENS2_23PersistentTileSchedulerEJSL_SM_EEEEEvNT_6ParamsE --------------------------
	.section	.nv.info._ZN7cutlass13device_kernelINS_4fmha6kernel28FmhaKernelTmaWarpSpecializedINS1_10collective30FmhaMainloopTmaWarpSpecializedINS_6half_tEffN4cute5tupleIJNS7_1CILi128EEENS9_ILi64EEENS9_ILi80EEEEEENS8_IJiNS9_ILi1EEENS8_IJiiEEEEEESG_SG_NS4_13DefaultFusionEJNS2_6OptionILNS2_3TagE0ENS9_ILb1EEEEENSI_ILSJ_2ESK_EEEEENS4_15FmhaFwdEpilogueIS6_fNS8_IJSB_SC_SB_EEEEENS2_23PersistentTileSchedulerEJSL_SM_EEEEEvNT_6ParamsE,"",@"SHT_CUDA_INFO"
	.sectionflags	@""
	.align	4


	//----- nvinfo : EIATTR_CUDA_API_VERSION
	.align		4
        /*0000*/ 	.byte	0x04, 0x37
        /*0002*/ 	.short	(.L_24 - .L_23)
.L_23:
        /*0004*/ 	.word	0x00000082


	//----- nvinfo : EIATTR_KPARAM_INFO
	.align		4
.L_24:
        /*0008*/ 	.byte	0x04, 0x17
        /*000a*/ 	.short	(.L_26 - .L_25)
.L_25:
        /*000c*/ 	.word	0x00000000
        /*0010*/ 	.short	0x0000
        /*0012*/ 	.short	0x0070
        /*0014*/ 	.byte	0x00, 0xf0, 0x01, 0x20


	//----- nvinfo : EIATTR_SPARSE_MMA_MASK
	.align		4
.L_26:
        /*0018*/ 	.byte	0x03, 0x50
        /*001a*/ 	.short	0x0000


	//----- nvinfo : EIATTR_MAXREG_COUNT
	.align		4
        /*001c*/ 	.byte	0x03, 0x1b
        /*001e*/ 	.short	0x00a8


	//----- nvinfo : EIATTR_NUM_BARRIERS
	.align		4
        /*0020*/ 	.byte	0x02, 0x4c
        /*0022*/ 	.byte	0x02
	.zero		1


	//----- nvinfo : EIATTR_EXTERNS
	.align		4
        /*0024*/ 	.byte	0x04, 0x0f
        /*0026*/ 	.short	(.L_28 - .L_27)


	//   ....[0]....
	.align		4
.L_27:
        /*0028*/ 	.word	index@(__assertfail)


	//----- nvinfo : EIATTR_MERCURY_ISA_VERSION
	.align		4
.L_28:
        /*002c*/ 	.byte	0x03, 0x5f
        /*002e*/ 	.short	0x0101


	//----- nvinfo : EIATTR_INT_WARP_WIDE_INSTR_OFFSETS
	.align		4
        /*0030*/ 	.byte	0x04, 0x31
        /*0032*/ 	.short	(.L_30 - .L_29)


	//   ....[0]....
.L_29:
        /*0034*/ 	.word	0x00000760


	//   ....[1]....
        /*0038*/ 	.word	0x00000770


	//   ....[2]....
        /*003c*/ 	.word	0x00000780


	//   ....[3]....
        /*0040*/ 	.word	0x00000790


	//   ....[4]....
        /*0044*/ 	.word	0x00000800


	//   ....[5]....
        /*0048*/ 	.word	0x000009e0


	//   ....[6]....
        /*004c*/ 	.word	0x00000a90


	//----- nvinfo : EIATTR_COOP_GROUP_MASK_REGIDS
	.align		4
.L_30:
        /*0050*/ 	.byte	0x04, 0x29
        /*0052*/ 	.short	(.L_32 - .L_31)


	//   ....[0]....
.L_31:
        /*0054*/ 	.word	0xffffffff


	//   ....[1]....
        /*0058*/ 	.word	0xffffffff


	//   ....[2]....
        /*005c*/ 	.word	0xffffffff


	//   ....[3]....
        /*0060*/ 	.word	0xffffffff


	//   ....[4]....
        /*0064*/ 	.word	0xffffffff


	//   ....[5]....
        /*0068*/ 	.word	0xffffffff


	//   ....[6]....
        /*006c*/ 	.word	0xffffffff


	//   ....[7]....
        /*0070*/ 	.word	0xffffffff


	//   ....[8]....
        /*0074*/ 	.word	0xffffffff


	//   ....[9]....
        /*0078*/ 	.word	0xffffffff


	//   ....[10]....
        /*007c*/ 	.word	0xffffffff


	//   ....[11]....
        /*0080*/ 	.word	0xffffffff


	//   ....[12]....
        /*0084*/ 	.word	0xffffffff


	//   ....[13]....
        /*0088*/ 	.word	0xffffffff


	//   ....[14]....
        /*008c*/ 	.word	0xffffffff


	//   ....[15]....
        /*0090*/ 	.word	0xffffffff


	//   ....[16]....
        /*0094*/ 	.word	0xffffffff


	//   ....[17]....
        /*0098*/ 	.word	0xffffffff


	//----- nvinfo : EIATTR_COOP_GROUP_INSTR_OFFSETS
	.align		4
.L_32:
        /*009c*/ 	.byte	0x04, 0x28
        /*009e*/ 	.short	(.L_34 - .L_33)


	//   ....[0]....
.L_33:
        /*00a0*/ 	.word	0x00000070


	//   ....[1]....
        /*00a4*/ 	.word	0x000000a0


	//   ....[2]....
        /*00a8*/ 	.word	0x000001d0


	//   ....[3]....
        /*00ac*/ 	.word	0x000003e0


	//   ....[4]....
        /*00b0*/ 	.word	0x000005a0


	//   ....[5]....
        /*00b4*/ 	.word	0x00000700


	//   ....[6]....
        /*00b8*/ 	.word	0x00001880


	//   ....[7]....
        /*00bc*/ 	.word	0x000018b0


	//   ....[8]....
        /*00c0*/ 	.word	0x00001ad0


	//   ....[9]....
        /*00c4*/ 	.word	0x00001c30


	//   ....[10]....
        /*00c8*/ 	.word	0x00003400


	//   ....[11]....
        /*00cc*/ 	.word	0x00003430


	//   ....[12]....
        /*00d0*/ 	.word	0x00003730


	//   ....[13]....
        /*00d4*/ 	.word	0x00003850


	//   ....[14]....
        /*00d8*/ 	.word	0x00005120


	//   ....[15]....
        /*00dc*/ 	.word	0x00005160


	//   ....[16]....
        /*00e0*/ 	.word	0x000051a0


	//   ....[17]....
        /*00e4*/ 	.word	0x000051c0


	//----- nvinfo : EIATTR_REG_RECONFIG
	.align		4
.L_34:
        /*00e8*/ 	.byte	0x01, 0x54
	.zero		2


	//----- nvinfo : EIATTR_SYSCALL_OFFSETS
	.align		4
        /*00ec*/ 	.byte	0x04, 0x46
        /*00ee*/ 	.short	(.L_36 - .L_35)


	//   ....[0]....
.L_35:
        /*00f0*/ 	.word	0x00005bf0


	//   ....[1]....
        /*00f4*/ 	.word	0x00005d20


	//----- nvinfo : EIATTR_MBARRIER_INSTR_OFFSETS
	.align		4
.L_36:
        /*00f8*/ 	.byte	0x04, 0x39
        /*00fa*/ 	.short	(.L_38 - .L_37)


	//   ....[0]....
.L_37:
        /*00fc*/ 	.word	0x00000390
        /*0100*/ 	.word	0x000000ff
        /*0104*/ 	.word	0x00013a50
        /*0108*/ 	.short	0x0100
        /*010a*/ 	.byte	0x08
	.zero		1


	//   ....[1]....
        /*010c*/ 	.word	0x000003a0
        /*0110*/ 	.word	0x000000ff
        /*0114*/ 	.word	0x00013a60
        /*0118*/ 	.short	0x0100
        /*011a*/ 	.byte	0x08
	.zero		1


	//   ....[2]....
        /*011c*/ 	.word	0x000003b0
        /*0120*/ 	.word	0x000000ff
        /*0124*/ 	.word	0x00013a58
        /*0128*/ 	.short	0x0100
        /*012a*/ 	.byte	0x08
	.zero		1


	//   ....[3]....
        /*012c*/ 	.word	0x000003c0
        /*0130*/ 	.word	0x000000ff
        /*0134*/ 	.word	0x00013a68
        /*0138*/ 	.short	0x0100
        /*013a*/ 	.byte	0x08
	.zero		1


	//   ....[4]....
        /*013c*/ 	.word	0x000004f0
        /*0140*/ 	.word	0x000000ff
        /*0144*/ 	.word	0x00013a00
        /*0148*/ 	.short	0x0100
        /*014a*/ 	.byte	0x08
	.zero		1


	//   ....[5]....
        /*014c*/ 	.word	0x00000500
        /*0150*/ 	.word	0x000000ff
        /*0154*/ 	.word	0x00013a28
        /*0158*/ 	.short	0x0100
        /*015a*/ 	.byte	0x08
	.zero		1


	//   ....[6]....
        /*015c*/ 	.word	0x00000510
        /*0160*/ 	.word	0x000000ff
        /*0164*/ 	.word	0x00013a08
        /*0168*/ 	.short	0x0100
        /*016a*/ 	.byte	0x08
	.zero		1


	//   ....[7]....
        /*016c*/ 	.word	0x00000520
        /*0170*/ 	.word	0x000000ff
        /*0174*/ 	.word	0x00013a30
        /*0178*/ 	.short	0x0100
        /*017a*/ 	.byte	0x08
	.zero		1


	//   ....[8]....
        /*017c*/ 	.word	0x00000530
        /*0180*/ 	.word	0x000000ff
        /*0184*/ 	.word	0x00013a10
        /*0188*/ 	.short	0x0100
        /*018a*/ 	.byte	0x08
	.zero		1


	//   ....[9]....
        /*018c*/ 	.word	0x00000540
        /*0190*/ 	.word	0x000000ff
        /*0194*/ 	.word	0x00013a38
        /*0198*/ 	.short	0x0100
        /*019a*/ 	.byte	0x08
	.zero		1


	//   ....[10]....
        /*019c*/ 	.word	0x00000550
        /*01a0*/ 	.word	0x000000ff
        /*01a4*/ 	.word	0x00013a18
        /*01a8*/ 	.short	0x0100
        /*01aa*/ 	.byte	0x08
	.zero		1


	//   ....[11]....
        /*01ac*/ 	.word	0x00000560
        /*01b0*/ 	.word	0x000000ff
        /*01b4*/ 	.word	0x00013a40
        /*01b8*/ 	.short	0x0100
        /*01ba*/ 	.byte	0x08
	.zero		1


	//   ....[12]....
        /*01bc*/ 	.word	0x00000570
        /*01c0*/ 	.word	0x000000ff
        /*01c4*/ 	.word	0x00013a20
        /*01c8*/ 	.short	0x0100
        /*01ca*/ 	.byte	0x08
	.zero		1


	//   ....[13]....
        /*01cc*/ 	.word	0x00000580
        /*01d0*/ 	.word	0x000000ff
        /*01d4*/ 	.word	0x00013a48
        /*01d8*/ 	.short	0x0100
        /*01da*/ 	.byte	0x08
	.zero		1


	//   ....[14]....
        /*01dc*/ 	.word	0x000006b0
        /*01e0*/ 	.word	0x000000ff
        /*01e4*/ 	.word	0x00013a70
        /*01e8*/ 	.short	0x0100
        /*01ea*/ 	.byte	0x08
	.zero		1


	//   ....[15]....
        /*01ec*/ 	.word	0x000006c0
        /*01f0*/ 	.word	0x000000ff
        /*01f4*/ 	.word	0x00013a80
        /*01f8*/ 	.short	0x0100
        /*01fa*/ 	.byte	0x08
	.zero		1


	//   ....[16]....
        /*01fc*/ 	.word	0x000006d0
        /*0200*/ 	.word	0x000000ff
        /*0204*/ 	.word	0x00013a78
        /*0208*/ 	.short	0x0100
        /*020a*/ 	.byte	0x08
	.zero		1


	//   ....[17]....
        /*020c*/ 	.word	0x000006e0
        /*0210*/ 	.word	0x000000ff
        /*0214*/ 	.word	0x00013a88
        /*0218*/ 	.short	0x0100
        /*021a*/ 	.byte	0x08
	.zero		1


	//   ....[18]....
        /*021c*/ 	.word	0x00000820
        /*0220*/ 	.word	0x000000ff
        /*0224*/ 	.word	0x00013a90
        /*0228*/ 	.short	0x0100
        /*022a*/ 	.byte	0x06
	.zero		1


	//   ....[19]....
        /*022c*/ 	.word	0x00000830
        /*0230*/ 	.word	0x000000ff
        /*0234*/ 	.word	0x00013a98
        /*0238*/ 	.short	0x0100
        /*023a*/ 	.byte	0x06
	.zero		1


	//   ....[20]....
        /*023c*/ 	.word	0x00000840
        /*0240*/ 	.word	0x000000ff
        /*0244*/ 	.word	0x00013aa0
        /*0248*/ 	.short	0x0100
        /*024a*/ 	.byte	0x06
	.zero		1


	//   ....[21]....
        /*024c*/ 	.word	0x00000850
        /*0250*/ 	.word	0x000000ff
        /*0254*/ 	.word	0x00013aa8
        /*0258*/ 	.short	0x0100
        /*025a*/ 	.byte	0x06
	.zero		1


	//   ....[22]....
        /*025c*/ 	.word	0x00000950
        /*0260*/ 	.word	0x000000ff
        /*0264*/ 	.word	0x00013ac0
        /*0268*/ 	.short	0x0100
        /*026a*/ 	.byte	0x08
	.zero		1


	//   ....[23]....
        /*026c*/ 	.word	0x00000960
        /*0270*/ 	.word	0x000000ff
        /*0274*/ 	.word	0x00013ae0
        /*0278*/ 	.short	0x0100
        /*027a*/ 	.byte	0x08
	.zero		1


	//   ....[24]....
        /*027c*/ 	.word	0x00000970
        /*0280*/ 	.word	0x000000ff
        /*0284*/ 	.word	0x00013ac8
        /*0288*/ 	.short	0x0100
        /*028a*/ 	.byte	0x08
	.zero		1


	//   ....[25]....
        /*028c*/ 	.word	0x00000980
        /*0290*/ 	.word	0x000000ff
        /*0294*/ 	.word	0x00013ae8
        /*0298*/ 	.short	0x0100
        /*029a*/ 	.byte	0x08
	.zero		1


	//   ....[26]....
        /*029c*/ 	.word	0x00000990
        /*02a0*/ 	.word	0x000000ff
        /*02a4*/ 	.word	0x00013ad0
        /*02a8*/ 	.short	0x0100
        /*02aa*/ 	.byte	0x08
	.zero		1


	//   ....[27]....
        /*02ac*/ 	.word	0x000009a0
        /*02b0*/ 	.word	0x000000ff
        /*02b4*/ 	.word	0x00013af0
        /*02b8*/ 	.short	0x0100
        /*02ba*/ 	.byte	0x08
	.zero		1


	//   ....[28]....
        /*02bc*/ 	.word	0x000009b0
        /*02c0*/ 	.word	0x000000ff
        /*02c4*/ 	.word	0x00013ad8
        /*02c8*/ 	.short	0x0100
        /*02ca*/ 	.byte	0x08
	.zero		1


	//   ....[29]....
        /*02cc*/ 	.word	0x000009c0
        /*02d0*/ 	.word	0x000000ff
        /*02d4*/ 	.word	0x00013af8
        /*02d8*/ 	.short	0x0100
        /*02da*/ 	.byte	0x08
	.zero		1


	//   ....[30]....
        /*02dc*/ 	.word	0x00000ac0
        /*02e0*/ 	.word	0x000000ff
        /*02e4*/ 	.word	0x00013ab0
        /*02e8*/ 	.short	0x0100
        /*02ea*/ 	.byte	0x06
	.zero		1


	//   ....[31]....
        /*02ec*/ 	.word	0x00001460
        /*02f0*/ 	.word	0x000000ff
        /*02f4*/ 	.word	0x00013a50
        /*02f8*/ 	.short	0x010a
        /*02fa*/ 	.byte	0x04
	.zero		1


	//   ....[32]....
        /*02fc*/ 	.word	0x000014d0
        /*0300*/ 	.word	0x000000ff
        /*0304*/ 	.word	0x00013a00
        /*0308*/ 	.short	0x010a
        /*030a*/ 	.byte	0x19
	.zero		1


	//   ....[33]....
        /*030c*/ 	.word	0x000014f0
        /*0310*/ 	.word	0x000000ff
        /*0314*/ 	.word	0xfffffff8
        /*0318*/ 	.short	0x010a
        /*031a*/ 	.byte	0x33
	.zero		1


	//   ....[34]....
        /*031c*/ 	.word	0x00002560
        /*0320*/ 	.word	0x0000001e
        /*0324*/ 	.word	0x00000000
        /*0328*/ 	.short	0x0101
        /*032a*/ 	.byte	0x34
	.zero		1


	//   ....[35]....
        /*032c*/ 	.word	0x00002790
        /*0330*/ 	.word	0x000000ff
        /*0334*/ 	.word	0x00013a00
        /*0338*/ 	.short	0x010a
        /*033a*/ 	.byte	0x06
	.zero		1


	//   ....[36]....
        /*033c*/ 	.word	0x00002f70
        /*0340*/ 	.word	0x000000ff
        /*0344*/ 	.word	0x00000000
        /*0348*/ 	.short	0x0101
        /*034a*/ 	.byte	0x19
	.zero		1


	//   ....[37]....
        /*034c*/ 	.word	0x000030d0
        /*0350*/ 	.word	0x000000ff
        /*0354*/ 	.word	0x00013a00
        /*0358*/ 	.short	0x010a
        /*035a*/ 	.byte	0x06
	.zero		1


	//   ....[38]....
        /*035c*/ 	.word	0x00004320
        /*0360*/ 	.word	0x000000ff
        /*0364*/ 	.word	0x00013a00
        /*0368*/ 	.short	0x010a
        /*036a*/ 	.byte	0x06
	.zero		1


	//   ....[39]....
        /*036c*/ 	.word	0x00004660
        /*0370*/ 	.word	0x000000ff
        /*0374*/ 	.word	0x00013a00
        /*0378*/ 	.short	0x010a
        /*037a*/ 	.byte	0x06
	.zero		1


	//   ....[40]....
        /*037c*/ 	.word	0x00004e30
        /*0380*/ 	.word	0x000000ff
        /*0384*/ 	.word	0x00000000
        /*0388*/ 	.short	0x0101
        /*038a*/ 	.byte	0x06
	.zero		1


	//   ....[41]....
        /*038c*/ 	.word	0x00004ee0
        /*0390*/ 	.word	0x000000ff
        /*0394*/ 	.word	0x00000000
        /*0398*/ 	.short	0x0101
        /*039a*/ 	.byte	0x06
	.zero		1


	//   ....[42]....
        /*039c*/ 	.word	0x00005070
        /*03a0*/ 	.word	0x000000ff
        /*03a4*/ 	.word	0x00000000
        /*03a8*/ 	.short	0x0101
        /*03aa*/ 	.byte	0x04
	.zero		1


	//   ....[43]....
        /*03ac*/ 	.word	0x000050f0
        /*03b0*/ 	.word	0x000000ff
        /*03b4*/ 	.word	0x00000000
        /*03b8*/ 	.short	0x0101
        /*03ba*/ 	.byte	0x18
	.zero		1


	//   ....[44]....
        /*03bc*/ 	.word	0x000056b0
        /*03c0*/ 	.word	0x000000ff
        /*03c4*/ 	.word	0x00000008
        /*03c8*/ 	.short	0x010a
        /*03ca*/ 	.byte	0x33
	.zero		1


	//   ....[45]....
        /*03cc*/ 	.word	0x000068c0
        /*03d0*/ 	.word	0x00000000
        /*03d4*/ 	.word	0x00000000
        /*03d8*/ 	.short	0x0101
        /*03da*/ 	.byte	0x34
	.zero		1


	//   ....[46]....
        /*03dc*/ 	.word	0x00006c80
        /*03e0*/ 	.word	0x00000007
        /*03e4*/ 	.word	0x00013a60
        /*03e8*/ 	.short	0x010a
        /*03ea*/ 	.byte	0x3f
	.zero		1


	//   ....[47]....
        /*03ec*/ 	.word	0x00007050
        /*03f0*/ 	.word	0x00000007
        /*03f4*/ 	.word	0x00013ab0
        /*03f8*/ 	.short	0x0101
        /*03fa*/ 	.byte	0x3f
	.zero		1


	//   ....[48]....
        /*03fc*/ 	.word	0x00007060
        /*0400*/ 	.word	0x00000007
        /*0404*/ 	.word	0x00013ab0
        /*0408*/ 	.short	0x010a
        /*040a*/ 	.byte	0x3f
	.zero		1


	//   ....[49]....
        /*040c*/ 	.word	0x00007100
        /*0410*/ 	.word	0x00000004
        /*0414*/ 	.word	0x00013a60
        /*0418*/ 	.short	0x010a
        /*041a*/ 	.byte	0x3f
	.zero		1


	//   ....[50]....
        /*041c*/ 	.word	0x000077c0
        /*0420*/ 	.word	0x00000008
        /*0424*/ 	.word	0x00013a28
        /*0428*/ 	.short	0x010a
        /*042a*/ 	.byte	0x3f
	.zero		1


	//   ....[51]....
        /*042c*/ 	.word	0x00007b70
        /*0430*/ 	.word	0x00000004
        /*0434*/ 	.word	0x00013ab0
        /*0438*/ 	.short	0x0101
        /*043a*/ 	.byte	0x3f
	.zero		1


	//   ....[52]....
        /*043c*/ 	.word	0x00007b80
        /*0440*/ 	.word	0x00000004
        /*0444*/ 	.word	0x00013ab0
        /*0448*/ 	.short	0x010a
        /*044a*/ 	.byte	0x3f
	.zero		1


	//   ....[53]....
        /*044c*/ 	.word	0x00007c30
        /*0450*/ 	.word	0x00000007
        /*0454*/ 	.word	0x00013a28
        /*0458*/ 	.short	0x010a
        /*045a*/ 	.byte	0x3f
	.zero		1


	//   ....[54]....
        /*045c*/ 	.word	0x00008070
        /*0460*/ 	.word	0x00000007
        /*0464*/ 	.word	0x00013a28
        /*0468*/ 	.short	0x010a
        /*046a*/ 	.byte	0x3f
	.zero		1


	//   ....[55]....
        /*046c*/ 	.word	0x00008440
        /*0470*/ 	.word	0x00000007
        /*0474*/ 	.word	0x00013a28
        /*0478*/ 	.short	0x010a
        /*047a*/ 	.byte	0x3f
	.zero		1


	//   ....[56]....
        /*047c*/ 	.word	0x00008860
        /*0480*/ 	.word	0x00000003
        /*0484*/ 	.word	0x00013a50
        /*0488*/ 	.short	0x010a
        /*048a*/ 	.byte	0x3f
	.zero		1


	//   ....[57]....
        /*048c*/ 	.word	0x000088c0
        /*0490*/ 	.word	0x00000005
        /*0494*/ 	.word	0x00013a00
        /*0498*/ 	.short	0x010a
        /*049a*/ 	.byte	0x3f
	.zero		1


	//   ....[58]....
        /*049c*/ 	.word	0x00008920
        /*04a0*/ 	.word	0x00000000
        /*04a4*/ 	.word	0xfffffff8
        /*04a8*/ 	.short	0x010a
        /*04aa*/ 	.byte	0x3f
	.zero		1


	//   ....[59]....
        /*04ac*/ 	.word	0x00008980
        /*04b0*/ 	.word	0x00000007
        /*04b4*/ 	.word	0x00013a00
        /*04b8*/ 	.short	0x010a
        /*04ba*/ 	.byte	0x3f
	.zero		1


	//   ....[60]....
        /*04bc*/ 	.word	0x000089e0
        /*04c0*/ 	.word	0x00000005
        /*04c4*/ 	.word	0x00013a00
        /*04c8*/ 	.short	0x010a
        /*04ca*/ 	.byte	0x3f
	.zero		1


	//   ....[61]....
        /*04cc*/ 	.word	0x00008a40
        /*04d0*/ 	.word	0x00000008
        /*04d4*/ 	.word	0x00013a00
        /*04d8*/ 	.short	0x010a
        /*04da*/ 	.byte	0x3f
	.zero		1


	//   ....[62]....
        /*04dc*/ 	.word	0x00008aa0
        /*04e0*/ 	.word	0x00000003
        /*04e4*/ 	.word	0x00000008
        /*04e8*/ 	.short	0x010a
        /*04ea*/ 	.byte	0x3f
	.zero		1


	//   ....[63]....
        /*04ec*/ 	.word	0x00008b70
        /*04f0*/ 	.word	0x00000007
        /*04f4*/ 	.word	0x00013a60
        /*04f8*/ 	.short	0x010a
        /*04fa*/ 	.byte	0x3f
	.zero		1


	//   ....[64]....
        /*04fc*/ 	.word	0x00008bc0
        /*0500*/ 	.word	0x00000007
        /*0504*/ 	.word	0x00013ab0
        /*0508*/ 	.short	0x010a
        /*050a*/ 	.byte	0x3f
	.zero		1


	//   ....[65]....
        /*050c*/ 	.word	0x00008c10
        /*0510*/ 	.word	0x00000004
        /*0514*/ 	.word	0x00013a60
        /*0518*/ 	.short	0x010a
        /*051a*/ 	.byte	0x3f
	.zero		1


	//   ....[66]....
        /*051c*/ 	.word	0x00008ce0
        /*0520*/ 	.word	0x00000008
        /*0524*/ 	.word	0x00013a28
        /*0528*/ 	.short	0x010a
        /*052a*/ 	.byte	0x3f
	.zero		1


	//   ....[67]....
        /*052c*/ 	.word	0x00008d30
        /*0530*/ 	.word	0x00000004
        /*0534*/ 	.word	0x00013ab0
        /*0538*/ 	.short	0x010a
        /*053a*/ 	.byte	0x3f
	.zero		1


	//   ....[68]....
        /*053c*/ 	.word	0x00008d80
        /*0540*/ 	.word	0x00000007
        /*0544*/ 	.word	0x00013a28
        /*0548*/ 	.short	0x010a
        /*054a*/ 	.byte	0x3f
	.zero		1


	//   ....[69]....
        /*054c*/ 	.word	0x00008dd0
        /*0550*/ 	.word	0x00000007
        /*0554*/ 	.word	0x00013a28
        /*0558*/ 	.short	0x010a
        /*055a*/ 	.byte	0x3f
	.zero		1


	//   ....[70]....
        /*055c*/ 	.word	0x00008e20
        /*0560*/ 	.word	0x00000007
        /*0564*/ 	.word	0x00013a28
        /*0568*/ 	.short	0x010a
        /*056a*/ 	.byte	0x3f
	.zero		1


	//----- nvinfo : EIATTR_NUM_MBARRIERS
	.align		4
.L_38:
        /*056c*/ 	.byte	0x03, 0x38
        /*056e*/ 	.short	0x001f


	//----- nvinfo : EIATTR_EXIT_INSTR_OFFSETS
	.align		4
        /*0570*/ 	.byte	0x04, 0x1c
        /*0572*/ 	.short	(.L_40 - .L_39)


	//   ....[0]....
.L_39:
        /*0574*/ 	.word	0x00000b20


	//   ....[1]....
        /*0578*/ 	.word	0x00000b90


	//   ....[2]....
        /*057c*/ 	.word	0x000068f0


	//   ....[3]....
        /*0580*/ 	.word	0x00006950


	//   ....[4]....
        /*0584*/ 	.word	0x00006980


	//   ....[5]....
        /*0588*/ 	.word	0x000074c0


	//   ....[6]....
        /*058c*/ 	.word	0x000074f0


	//   ....[7]....
        /*0590*/ 	.word	0x00008840


	//----- nvinfo : EIATTR_MAX_THREADS
	.align		4
.L_40:
        /*0594*/ 	.byte	0x04, 0x05
        /*0596*/ 	.short	(.L_42 - .L_41)
.L_41:
        /*0598*/ 	.word	0x00000180
        /*059c*/ 	.word	0x00000001
        /*05a0*/ 	.word	0x00000001


	//----- nvinfo : EIATTR_CRS_STACK_SIZE
	.align		4
.L_42:
        /*05a4*/ 	.byte	0x04, 0x1e
        /*05a6*/ 	.short	(.L_44 - .L_43)
.L_43:
        /*05a8*/ 	.word	0x00000000


	//----- nvinfo : EIATTR_CBANK_PARAM_SIZE
	.align		4
.L_44:
        /*05ac*/ 	.byte	0x03, 0x19
        /*05ae*/ 	.short	0x0870


	//----- nvinfo : EIATTR_PARAM_CBANK
	.align		4
        /*05b0*/ 	.byte	0x04, 0x0a
        /*05b2*/ 	.short	(.L_46 - .L_45)
	.align		4
.L_45:
        /*05b4*/ 	.word	index@(.nv.constant0._ZN7cutlass13device_kernelINS_4fmha6kernel28FmhaKernelTmaWarpSpecializedINS1_10collective30FmhaMainloopTmaWarpSpecializedINS_6half_tEffN4cute5tupleIJNS7_1CILi128EEENS9_ILi64EEENS9_ILi80EEEEEENS8_IJiNS9_ILi1EEENS8_IJiiEEEEEESG_SG_NS4_13DefaultFusionEJNS2_6OptionILNS2_3TagE0ENS9_ILb1EEEEENSI_ILSJ_2ESK_EEEEENS4_15FmhaFwdEpilogueIS6_fNS8_IJSB_SC_SB_EEEEENS2_23PersistentTileSchedulerEJSL_SM_EEEEEvNT_6ParamsE)
        /*05b8*/ 	.short	0x0210
        /*05ba*/ 	.short	0x0870


	//----- nvinfo : EIATTR_SW_WAR
	.align		4
.L_46:
        /*05bc*/ 	.byte	0x04, 0x36
        /*05be*/ 	.short	(.L_48 - .L_47)
.L_47:
        /*05c0*/ 	.word	0x00000008
.L_48:


//--------------------- .nv.callgraph             --------------------------
	.section	.nv.callgraph,"",@"SHT_CUDA_CALLGRAPH"
	.align	4
	.sectionentsize	8
	.align		4
        /*0000*/ 	.word	0x00000000
	.align		4
        /*0004*/ 	.word	0xffffffff
	.align		4
        /*0008*/ 	.word	index@(_ZN7cutlass13device_kernelINS_4fmha6kernel28FmhaKernelTmaWarpSpecializedINS1_10collective30FmhaMainloopTmaWarpSpecializedINS_6half_tEffN4cute5tupleIJNS7_1CILi128EEENS9_ILi64EEENS9_ILi80EEEEEENS8_IJiNS9_ILi1EEENS8_IJiiEEEEEESG_SG_NS4_13DefaultFusionEJNS2_6OptionILNS2_3TagE0ENS9_ILb1EEEEENSI_ILSJ_2ESK_EEEEENS4_15FmhaFwdEpilogueIS6_fNS8_IJSB_SC_SB_EEEEENS2_23PersistentTileSchedulerEJSL_SM_EEEEEvNT_6ParamsE)
	.align		4
        /*000c*/ 	.word	index@(__assertfail)
	.align		4
        /*0010*/ 	.word	0x00000000
	.align		4
        /*0014*/ 	.word	0xfffffffe
	.align		4
        /*0018*/ 	.word	0x00000000
	.align		4
        /*001c*/ 	.word	0xfffffffd
	.align		4
        /*0020*/ 	.word	0x00000000
	.align		4
        /*0024*/ 	.word	0xfffffffc


//--------------------- .nv.constant4             --------------------------
	.section	.nv.constant4,"a",@progbits
	.align	8
	.align		8
.nv.constant4:
        /*0000*/ 	.dword	__assertfail
	.align		8
        /*0008*/ 	.dword	__unnamed_1
	.align		8
        /*0010*/ 	.dword	__unnamed_2
	.align		8
        /*0018*/ 	.dword	_ZN39_INTERNAL_e7c7d02f_4_k_cu_9e952a42_31514cuda3std3__45__cpo5beginE
	.align		8
        /*0020*/ 	.dword	_ZN39_INTERNAL_e7c7d02f_4_k_cu_9e952a42_31514cuda3std3__45__cpo3endE
	.align		8
        /*0028*/ 	.dword	_ZN39_INTERNAL_e7c7d02f_4_k_cu_9e952a42_31514cuda3std3__45__cpo6cbeginE
	.align		8
        /*0030*/ 	.dword	_ZN39_INTERNAL_e7c7d02f_4_k_cu_9e952a42_31514cuda3std3__45__cpo4cendE
	.align		8
        /*0038*/ 	.dword	_ZN39_INTERNAL_e7c7d02f_4_k_cu_9e952a42_31514cuda3std3__441_GLOBAL__N__e7c7d02f_4_k_cu_9e952a42_31516ignoreE
	.align		8
        /*0040*/ 	.dword	_ZN39_INTERNAL_e7c7d02f_4_k_cu_9e952a42_31514cuda3std3__419piecewise_constructE
	.align		8
        /*0048*/ 	.dword	_ZN39_INTERNAL_e7c7d02f_4_k_cu_9e952a42_31514cuda3std3__48in_placeE
	.align		8
        /*0050*/ 	.dword	_ZN39_INTERNAL_e7c7d02f_4_k_cu_9e952a42_31514cuda3std6ranges3__45__cpo4swapE
	.align		8
        /*0058*/ 	.dword	_ZN39_INTERNAL_e7c7d02f_4_k_cu_9e952a42_31514cuda3std6ranges3__45__cpo9iter_moveE
	.align		8
        /*0060*/ 	.dword	_ZN39_INTERNAL_e7c7d02f_4_k_cu_9e952a42_31514cute7productE
	.align		8
        /*0068*/ 	.dword	_ZN39_INTERNAL_e7c7d02f_4_k_cu_9e952a42_31514cute1_E
	.align		8
        /*0070*/ 	.dword	$str$24
	.align		8
        /*0078*/ 	.dword	$str$25


//--------------------- .text._ZN7cutlass13device_kernelINS_4fmha6kernel28FmhaKernelTmaWarpSpecializedINS1_10collective30FmhaMainloopTmaWarpSpecializedINS_6half_tEffN4cute5tupleIJNS7_1CILi128EEENS9_ILi64EEENS9_ILi80EEEEEENS8_IJiNS9_ILi1EEENS8_IJiiEEEEEESG_SG_NS4_13DefaultFusionEJNS2_6OptionILNS2_3TagE0ENS9_ILb1EEEEENSI_ILSJ_2ESK_EEEEENS4_15FmhaFwdEpilogueIS6_fNS8_IJSB_SC_SB_EEEEENS2_23PersistentTileSchedulerEJSL_SM_EEEEEvNT_6ParamsE --------------------------
	.section	.text._ZN7cutlass13device_kernelINS_4fmha6kernel28FmhaKernelTmaWarpSpecializedINS1_10collective30FmhaMainloopTmaWarpSpecializedINS_6half_tEffN4cute5tupleIJNS7_1CILi128EEENS9_ILi64EEENS9_ILi80EEEEEENS8_IJiNS9_ILi1EEENS8_IJiiEEEEEESG_SG_NS4_13DefaultFusionEJNS2_6OptionILNS2_3TagE0ENS9_ILb1EEEEENSI_ILSJ_2ESK_EEEEENS4_15FmhaFwdEpilogueIS6_fNS8_IJSB_SC_SB_EEEEENS2_23PersistentTileSchedulerEJSL_SM_EEEEEvNT_6ParamsE,"ax",@progbits
	.align	128
.text._ZN7cutlass13device_kernelINS_4fmha6kernel28FmhaKernelTmaWarpSpecializedINS1_10collective30FmhaMainloopTmaWarpSpecializedINS_6half_tEffN4cute5tupleIJNS7_1CILi128EEENS9_ILi64EEENS9_ILi80EEEEEENS8_IJiNS9_ILi1EEENS8_IJiiEEEEEESG_SG_NS4_13DefaultFusionEJNS2_6OptionILNS2_3TagE0ENS9_ILb1EEEEENSI_ILSJ_2ESK_EEEEENS4_15FmhaFwdEpilogueIS6_fNS8_IJSB_SC_SB_EEEEENS2_23PersistentTileSchedulerEJSL_SM_EEEEEvNT_6ParamsE:
        .type           _ZN7cutlass13device_kernelINS_4fmha6kernel28FmhaKernelTmaWarpSpecializedINS1_10collective30FmhaMainloopTmaWarpSpecializedINS_6half_tEffN4cute5tupleIJNS7_1CILi128EEENS9_ILi64EEENS9_ILi80EEEEEENS8_IJiNS9_ILi1EEENS8_IJiiEEEEEESG_SG_NS4_13DefaultFusionEJNS2_6OptionILNS2_3TagE0ENS9_ILb1EEEEENSI_ILSJ_2ESK_EEEEENS4_15FmhaFwdEpilogueIS6_fNS8_IJSB_SC_SB_EEEEENS2_23PersistentTileSchedulerEJSL_SM_EEEEEvNT_6ParamsE,@function
        .size           _ZN7cutlass13device_kernelINS_4fmha6kernel28FmhaKernelTmaWarpSpecializedINS1_10collective30FmhaMainloopTmaWarpSpecializedINS_6half_tEffN4cute5tupleIJNS7_1CILi128EEENS9_ILi64EEENS9_ILi80EEEEEENS8_IJiNS9_ILi1EEENS8_IJiiEEEEEESG_SG_NS4_13DefaultFusionEJNS2_6OptionILNS2_3TagE0ENS9_ILb1EEEEENSI_ILSJ_2ESK_EEEEENS4_15FmhaFwdEpilogueIS6_fNS8_IJSB_SC_SB_EEEEENS2_23PersistentTileSchedulerEJSL_SM_EEEEEvNT_6ParamsE,(.L_x_139 - _ZN7cutlass13device_kernelINS_4fmha6kernel28FmhaKernelTmaWarpSpecializedINS1_10collective30FmhaMainloopTmaWarpSpecializedINS_6half_tEffN4cute5tupleIJNS7_1CILi128EEENS9_ILi64EEENS9_ILi80EEEEEENS8_IJiNS9_ILi1EEENS8_IJiiEEEEEESG_SG_NS4_13DefaultFusionEJNS2_6OptionILNS2_3TagE0ENS9_ILb1EEEEENSI_ILSJ_2ESK_EEEEENS4_15FmhaFwdEpilogueIS6_fNS8_IJSB_SC_SB_EEEEENS2_23PersistentTileSchedulerEJSL_SM_EEEEEvNT_6ParamsE)
        .other          _ZN7cutlass13device_kernelINS_4fmha6kernel28FmhaKernelTmaWarpSpecializedINS1_10collective30FmhaMainloopTmaWarpSpecializedINS_6half_tEffN4cute5tupleIJNS7_1CILi128EEENS9_ILi64EEENS9_ILi80EEEEEENS8_IJiNS9_ILi1EEENS8_IJiiEEEEEESG_SG_NS4_13DefaultFusionEJNS2_6OptionILNS2_3TagE0ENS9_ILb1EEEEENSI_ILSJ_2ESK_EEEEENS4_15FmhaFwdEpilogueIS6_fNS8_IJSB_SC_SB_EEEEENS2_23PersistentTileSchedulerEJSL_SM_EEEEEvNT_6ParamsE,@"STO_CUDA_ENTRY STV_DEFAULT"
_ZN7cutlass13device_kernelINS_4fmha6kernel28FmhaKernelTmaWarpSpecializedINS1_10collective30FmhaMainloopTmaWarpSpecializedINS_6half_tEffN4cute5tupleIJNS7_1CILi128EEENS9_ILi64EEENS9_ILi80EEEEEENS8_IJiNS9_ILi1EEENS8_IJiiEEEEEESG_SG_NS4_13DefaultFusionEJNS2_6OptionILNS2_3TagE0ENS9_ILb1EEEEENSI_ILSJ_2ESK_EEEEENS4_15FmhaFwdEpilogueIS6_fNS8_IJSB_SC_SB_EEEEENS2_23PersistentTileSchedulerEJSL_SM_EEEEEvNT_6ParamsE:
[----:B------:R-:W1:Y:S01]  /*0000*/  LDC R1, c[0x0][0x28] ;  /* 0x00000a00ff017b82 */ /* 0x000e620000000800 */
[----:B------:R-:W2:Y:S07]  /*0010*/  S2R R2, SR_TID.X ;  /* 0x0000000000027919 */ /* 0x000eae0000002100 */
[----:B------:R-:W3:Y:S01]  /*0020*/  S2UR UR6, SR_CTAID.X ;  /* 0x00000000000679c3 */ /* 0x000ee20000002500 */
[----:B------:R-:W-:Y:S01]  /*0030*/  ELECT P1, URZ, PT ;  /* 0x00000000003f782f */ /* 0x000fe20003820000 */
[----:B------:R-:W-:Y:S01]  /*0040*/  BSSY B0, `(.L_x_0) ;  /* 0x0000018000007945 */ /* 0x000fe20003800000 */
[----:B---3--:R-:W-:Y:S01]  /*0050*/  IMAD.U32 R17, RZ, RZ, UR6 ;  /* 0x00000006ff117e24 */ /* 0x008fe2000f8e00ff */
[----:B--2---:R-:W-:-:S05]  /*0060*/  SHF.R.U32.HI R0, RZ, 0x5, R2 ;  /* 0x00000005ff007819 */ /* 0x004fca0000011602 */
[----:B------:R-:W2:Y:S02]  /*0070*/  SHFL.IDX PT, R3, R0, RZ, 0x1f ;  /* 0x00001fff00037589 */ /* 0x000ea400000e0000 */
[----:B--2---:R-:W-:Y:S02]  /*0080*/  R2UR UR4, R3 ;  /* 0x00000000030472ca */ /* 0x004fe400000e0000 */
[----:B------:R-:W-:-:S06]  /*0090*/  SHF.R.U32.HI R3, RZ, 0x7, R2 ;  /* 0x00000007ff037819 */ /* 0x000fcc0000011602 */
[----:B------:R-:W2:Y:S05]  /*00a0*/  SHFL.IDX PT, R3, R3, RZ, 0x1f ;  /* 0x00001fff03037589 */ /* 0x000eaa00000e0000 */
[----:B------:R-:W-:Y:S02]  /*00b0*/  USHF.R.S32.HI UR5, URZ, 0x1f, UR4 ;  /* 0x0000001f3f057899 */ /* 0x000fe40008011404 */
[----:B------:R-:W-:Y:S02]  /*00c0*/  ISETP.EQ.AND P2, PT, RZ, UR4, P1 ;  /* 0x00000004ff007c0c */ /* 0x000fe40008f42270 */
[----:B------:R-:W-:-:S04]  /*00d0*/  ULEA.HI UR5, UR5, UR4, URZ, 0x2 ;  /* 0x0000000405057291 */ /* 0x000fc8000f8f103f */
[----:B------:R-:W-:-:S04]  /*00e0*/  ULOP3.LUT UR5, UR5, 0xfffffffc, URZ, 0xc0, !UPT ;  /* 0xfffffffc05057892 */ /* 0x000fc8000f8ec03f */
[----:B------:R-:W-:-:S03]  /*00f0*/  UIADD3 UR5, UR4, -UR5, URZ ;  /* 0x8000000504057290 */ /* 0x000fc6000fffe03f */
[----:B-1----:R-:W-:Y:S09]  /*0100*/  @!P2 BRA `(.L_x_1) ;  /* 0x00000000002ca947 */ /* 0x002ff20003800000 */
[----:B------:R-:W-:Y:S02]  /*0110*/  ULDC.64 UR6, c[0x0][0x198] ;  /* 0x0000660000067ab9 */ /* 0x000fe40000000a00 */
[----:B------:R-:W-:Y:S02]  /*0120*/  UIADD3 UR8, UP0, UR6, 0xf0, URZ ;  /* 0x000000f006087890 */ /* 0x000fe4000ff1e03f */
[----:B------:R-:W-:Y:S02]  /*0130*/  UIADD3 UR10, UP1, UR6, 0x1f0, URZ ;  /* 0x000001f0060a7890 */ /* 0x000fe4000ff3e03f */
[----:B------:R-:W-:Y:S02]  /*0140*/  UIADD3 UR6, UP2, UR6, 0x2f0, URZ ;  /* 0x000002f006067890 */ /* 0x000fe4000ff5e03f */
[----:B------:R-:W-:Y:S02]  /*0150*/  UIADD3.X UR9, URZ, UR7, URZ, UP0, !UPT ;  /* 0x000000073f097290 */ /* 0x000fe400087fe43f */
[----:B------:R-:W-:-:S02]  /*0160*/  UIADD3.X UR11, URZ, UR7, URZ, UP1, !UPT ;  /* 0x000000073f0b7290 */ /* 0x000fc40008ffe43f */
[----:B------:R-:W-:-:S05]  /*0170*/  UIADD3.X UR7, URZ, UR7, URZ, UP2, !UPT ;  /* 0x000000073f077290 */ /* 0x000fca00097fe43f */
[----:B------:R1:W-:Y:S02]  /*0180*/  UTMACCTL.PF [UR8] ;  /* 0x00000000080079b9 */ /* 0x0003e40008040000 */
[----:B------:R1:W-:Y:S02]  /*0190*/  UTMACCTL.PF [UR10] ;  /* 0x000000000a0079b9 */ /* 0x0003e40008040000 */
[----:B------:R1:W-:Y:S02]  /*01a0*/  UTMACCTL.PF [UR6] ;  /* 0x00000000060079b9 */ /* 0x0003e40008040000 */
[----:B-1----:R-:W-:Y:S01]  /*01b0*/  NOP ;  /* 0x0000000000007918 */ /* 0x002fe20000000000 */
.L_x_1:
[----:B------:R-:W-:Y:S05]  /*01c0*/  BSYNC B0 ;  /* 0x0000000000007941 */ /* 0x000fea0003800000 */
.L_x_0:
[----:B------:R-:W1:Y:S01]  /*01d0*/  SHFL.IDX PT, R4, R0, RZ, 0x1f ;  /* 0x00001fff00047589 */ /* 0x000e6200000e0000 */
[----:B--2---:R-:W-:Y:S01]  /*01e0*/  R2UR UR57, R3 ;  /* 0x00000000033972ca */ /* 0x004fe200000e0000 */
[----:B------:R-:W-:Y:S02]  /*01f0*/  UISETP.NE.AND UP0, UPT, UR5, 0x1, UPT ;  /* 0x000000010500788c */ /* 0x000fe4000bf05270 */
[----:B------:R-:W-:-:S10]  /*0200*/  UISETP.NE.AND UP1, UPT, UR5, 0x2, UPT ;  /* 0x000000020500788c */ /* 0x000fd4000bf25270 */
[----:B------:R-:W-:Y:S02]  /*0210*/  UIADD3 UR9, UR57, -0x1, URZ ;  /* 0xffffffff39097890 */ /* 0x000fe4000fffe03f */
[----:B------:R-:W-:Y:S02]  /*0220*/  UISETP.EQ.AND UP2, UPT, UR57, URZ, !UP0 ;  /* 0x0000003f3900728c */ /* 0x000fe4000c742270 */
[----:B------:R-:W-:Y:S02]  /*0230*/  UISETP.EQ.AND UP3, UPT, UR57, URZ, !UP1 ;  /* 0x0000003f3900728c */ /* 0x000fe4000cf62270 */
[----:B------:R-:W-:Y:S02]  /*0240*/  UISETP.GE.U32.AND UP4, UPT, UR9, 0x4, UPT ;  /* 0x000000040900788c */ /* 0x000fe4000bf86070 */
[----:B------:R-:W-:Y:S01]  /*0250*/  USEL UR56, URZ, 0x1, !UP2 ;  /* 0x000000013f387887 */ /* 0x000fe2000d000000 */
[----:B-1----:R-:W-:Y:S01]  /*0260*/  ISETP.NE.AND P0, PT, R4, RZ, PT ;  /* 0x000000ff0400720c */ /* 0x002fe20003f05270 */
[----:B------:R-:W-:Y:S01]  /*0270*/  USEL UR55, URZ, 0x1, !UP3 ;  /* 0x000000013f377887 */ /* 0x000fe2000d800000 */
[----:B------:R-:W-:Y:S01]  /*0280*/  IMAD.U32 R4, RZ, RZ, UR5 ;  /* 0x00000005ff047e24 */ /* 0x000fe2000f8e00ff */
[----:B------:R-:W-:-:S02]  /*0290*/  USEL UR56, UR56, 0x2, UP4 ;  /* 0x0000000238387887 */ /* 0x000fc4000a000000 */
[----:B------:R-:W-:-:S08]  /*02a0*/  USEL UR55, UR55, 0x2, UP4 ;  /* 0x0000000237377887 */ /* 0x000fd0000a000000 */
[----:B------:R-:W-:Y:S05]  /*02b0*/  @P0 BRA `(.L_x_2) ;  /* 0x0000000000480947 */ /* 0x000fea0003800000 */
[----:B------:R-:W1:Y:S01]  /*02c0*/  S2UR UR8, SR_CgaCtaId ;  /* 0x00000000000879c3 */ /* 0x000e620000008800 */
[----:B------:R-:W-:Y:S01]  /*02d0*/  UMOV UR4, 0x400 ;  /* 0x0000040000047882 */ /* 0x000fe20000000000 */
[----:B------:R-:W-:Y:S01]  /*02e0*/  UMOV UR5, 0x1 ;  /* 0x0000000100057882 */ /* 0x000fe20000000000 */
[----:B------:R-:W-:Y:S01]  /*02f0*/  UMOV UR6, 0x80 ;  /* 0x0000008000067882 */ /* 0x000fe20000000000 */
[----:B------:R-:W-:Y:S01]  /*0300*/  ELECT P0, URZ, PT ;  /* 0x00000000003f782f */ /* 0x000fe20003800000 */
[----:B------:R-:W-:-:S04]  /*0310*/  UIADD3 UR6, -UR6, 0x100000, URZ ;  /* 0x0010000006067890 */ /* 0x000fc8000fffe13f */
[----:B------:R-:W-:Y:S02]  /*0320*/  USHF.L.U32 UR7, UR6, 0xb, URZ ;  /* 0x0000000b06077899 */ /* 0x000fe4000800063f */
[----:B------:R-:W-:Y:S02]  /*0330*/  USHF.L.U32 UR6, UR6, 0x1, URZ ;  /* 0x0000000106067899 */ /* 0x000fe4000800063f */
[----:B-1----:R-:W-:Y:S02]  /*0340*/  ULEA UR8, UR8, UR4, 0x18 ;  /* 0x0000000408087291 */ /* 0x002fe4000f8ec03f */
[----:B------:R-:W-:-:S04]  /*0350*/  UIADD3 UR4, -UR5, 0x100000, URZ ;  /* 0x0010000005047890 */ /* 0x000fc8000fffe13f */
[----:B------:R-:W-:Y:S02]  /*0360*/  USHF.L.U32 UR5, UR4, 0xb, URZ ;  /* 0x0000000b04057899 */ /* 0x000fe4000800063f */
[----:B------:R-:W-:Y:S01]  /*0370*/  USHF.L.U32 UR4, UR4, 0x1, URZ ;  /* 0x0000000104047899 */ /* 0x000fe2000800063f */
[----:B------:R-:W1:Y:S11]  /*0380*/  FENCE.VIEW.ASYNC.S ;  /* 0x00000000000073c6 */ /* 0x000e760000000000 */
[----:B-1----:R1:W2:Y:S01]  /*0390*/  SYNCS.EXCH.64 URZ, [UR8+0x13a50], UR4 ;  /* 0x013a5004083f75b2 */ /* 0x0022a20008000100 */
[----:B------:R1:W3:Y:S01]  /*03a0*/  SYNCS.EXCH.64 URZ, [UR8+0x13a60], UR6 ;  /* 0x013a6006083f75b2 */ /* 0x0002e20008000100 */
[----:B------:R1:W4:Y:S01]  /*03b0*/  SYNCS.EXCH.64 URZ, [UR8+0x13a58], UR4 ;  /* 0x013a5804083f75b2 */ /* 0x0003220008000100 */
[----:B------:R1:W1:Y:S01]  /*03c0*/  SYNCS.EXCH.64 URZ, [UR8+0x13a68], UR6 ;  /* 0x013a6806083f75b2 */ /* 0x0002620008000100 */
[----:B------:R-:W-:Y:S01]  /*03d0*/  NOP ;  /* 0x0000000000007918 */ /* 0x000fe20000000000 */
.L_x_2:
[----:B------:R-:W5:Y:S01]  /*03e0*/  SHFL.IDX PT, R3, R0, RZ, 0x1f ;  /* 0x00001fff00037589 */ /* 0x000f6200000e0000 */
[----:B------:R-:W-:Y:S01]  /*03f0*/  NOP ;  /* 0x0000000000007918 */ /* 0x000fe20000000000 */
[----:B-----5:R-:W-:-:S13]  /*0400*/  ISETP.NE.AND P0, PT, R3, RZ, PT ;  /* 0x000000ff0300720c */ /* 0x020fda0003f05270 */
[----:B------:R-:W-:Y:S05]  /*0410*/  @P0 BRA `(.L_x_3) ;  /* 0x0000000000600947 */ /* 0x000fea0003800000 */
[----:B-1----:R-:W1:Y:S01]  /*0420*/  S2UR UR5, SR_CgaCtaId ;  /* 0x00000000000579c3 */ /* 0x002e620000008800 */
[----:B------:R-:W-:Y:S01]  /*0430*/  UMOV UR4, 0x400 ;  /* 0x0000040000047882 */ /* 0x000fe20000000000 */
[----:B------:R-:W-:Y:S01]  /*0440*/  UMOV UR6, 0x1 ;  /* 0x0000000100067882 */ /* 0x000fe20000000000 */
[----:B------:R-:W-:Y:S01]  /*0450*/  UMOV UR10, 0x100 ;  /* 0x00000100000a7882 */ /* 0x000fe20000000000 */
[----:B------:R-:W-:-:S04]  /*0460*/  UIADD3 UR6, -UR6, 0x100000, URZ ;  /* 0x0010000006067890 */ /* 0x000fc8000fffe13f */
[----:B------:R-:W-:Y:S02]  /*0470*/  USHF.L.U32 UR7, UR6, 0xb, URZ ;  /* 0x0000000b06077899 */ /* 0x000fe4000800063f */
[----:B------:R-:W-:Y:S01]  /*0480*/  USHF.L.U32 UR6, UR6, 0x1, URZ ;  /* 0x0000000106067899 */ /* 0x000fe2000800063f */
[----:B------:R-:W-:Y:S01]  /*0490*/  ELECT P0, URZ, PT ;  /* 0x00000000003f782f */ /* 0x000fe20003800000 */
[----:B-1----:R-:W-:Y:S02]  /*04a0*/  ULEA UR8, UR5, UR4, 0x18 ;  /* 0x0000000405087291 */ /* 0x002fe4000f8ec03f */
[----:B------:R-:W-:-:S04]  /*04b0*/  UIADD3 UR4, -UR10, 0x100000, URZ ;  /* 0x001000000a047890 */ /* 0x000fc8000fffe13f */
[----:B------:R-:W-:Y:S02]  /*04c0*/  USHF.L.U32 UR5, UR4, 0xb, URZ ;  /* 0x0000000b04057899 */ /* 0x000fe4000800063f */
[----:B------:R-:W-:Y:S01]  /*04d0*/  USHF.L.U32 UR4, UR4, 0x1, URZ ;  /* 0x0000000104047899 */ /* 0x000fe2000800063f */
[----:B------:R-:W1:Y:S03]  /*04e0*/  FENCE.VIEW.ASYNC.S ;  /* 0x00000000000073c6 */ /* 0x000e660000000000 */
[----:B-1----:R1:W1:Y:S08]  /*04f0*/  SYNCS.EXCH.64 URZ, [UR8+0x13a00], UR6 ;  /* 0x013a0006083f75b2 */ /* 0x0022700008000100 */
[----:B------:R1:W1:Y:S01]  /*0500*/  SYNCS.EXCH.64 URZ, [UR8+0x13a28], UR4 ;  /* 0x013a2804083f75b2 */ /* 0x0002620008000100 */
        /* <DEDUP_REMOVED lines=8> */
[----:B------:R-:W-:Y:S01]  /*0590*/  NOP ;  /* 0x0000000000007918 */ /* 0x000fe20000000000 */
.L_x_3:
        /* <DEDUP_REMOVED lines=21> */
[----:B------:R-:W-:Y:S01]  /*06f0*/  NOP ;  /* 0x0000000000007918 */ /* 0x000fe20000000000 */
.L_x_4:
[----:B------:R-:W5:Y:S01]  /*0700*/  SHFL.IDX PT, R3, R0, RZ, 0x1f ;  /* 0x00001fff00037589 */ /* 0x000f6200000e0000 */
[----:B------:R-:W-:Y:S01]  /*0710*/  ELECT P0, URZ, PT ;  /* 0x00000000003f782f */ /* 0x000fe20003800000 */
[----:B------:R-:W-:Y:S01]  /*0720*/  NOP ;  /* 0x0000000000007918 */ /* 0x000fe20000000000 */
[----:B-1----:R-:W-:Y:S02]  /*0730*/  UMOV UR4, 0x80 ;  /* 0x0000008000047882 */ /* 0x002fe40000000000 */
[C---:B-----5:R-:W-:Y:S02]  /*0740*/  ISETP.NE.OR P0, PT, R3.reuse, RZ, !P0 ;  /* 0x000000ff0300720c */ /* 0x060fe40004705670 */
[----:B------:R-:W-:-:S11]  /*0750*/  ISETP.NE.AND P3, PT, R3, RZ, PT ;  /* 0x000000ff0300720c */ /* 0x000fd60003f65270 */
[----:B------:R-:W-:Y:S01]  /*0760*/  VOTEU.ALL UP2, P0 ;  /* 0x00000000003f7886 */ /* 0x000fe20000040000 */
[----:B------:R-:W-:Y:S01]  /*0770*/  VOTEU.ALL UP3, P0 ;  /* 0x00000000003f7886 */ /* 0x000fe20000060000 */
[----:B------:R-:W-:Y:S01]  /*0780*/  VOTEU.ALL UP4, P0 ;  /* 0x00000000003f7886 */ /* 0x000fe20000080000 */
[----:B------:R-:W-:Y:S02]  /*0790*/  VOTEU.ALL UP5, P0 ;  /* 0x00000000003f7886 */ /* 0x000fe400000a0000 */
[----:B------:R-:W1:Y:S01]  /*07a0*/  @!UP2 S2UR UR7, SR_CgaCtaId ;  /* 0x000000000007a9c3 */ /* 0x000e620000008800 */
[----:B------:R-:W-:Y:S01]  /*07b0*/  @!UP2 UMOV UR6, 0x400 ;  /* 0x000004000006a882 */ /* 0x000fe20000000000 */
[----:B------:R-:W-:-:S04]  /*07c0*/  @!UP2 UIADD3 UR4, -UR4, 0x100000, URZ ;  /* 0x001000000404a890 */ /* 0x000fc8000fffe13f */
[----:B------:R-:W-:Y:S02]  /*07d0*/  @!UP2 USHF.L.U32 UR5, UR4, 0xb, URZ ;  /* 0x0000000b0405a899 */ /* 0x000fe4000800063f */
[----:B------:R-:W-:Y:S02]  /*07e0*/  @!UP2 USHF.L.U32 UR4, UR4, 0x1, URZ ;  /* 0x000000010404a899 */ /* 0x000fe4000800063f */
[----:B-1----:R-:W-:Y:S01]  /*07f0*/  @!UP2 ULEA UR6, UR7, UR6, 0x18 ;  /* 0x000000060706a291 */ /* 0x002fe2000f8ec03f */
[----:B------:R-:W-:Y:S01]  /*0800*/  VOTEU.ALL UP2, P0 ;  /* 0x00000000003f7886 */ /* 0x000fe20000040000 */
[----:B------:R-:W1:Y:S10]  /*0810*/  FENCE.VIEW.ASYNC.S ;  /* 0x00000000000073c6 */ /* 0x000e740000000000 */
[----:B-1----:R1:W1:Y:S01]  /*0820*/  @!UP2 SYNCS.EXCH.64 URZ, [UR6+0x13a90], UR4 ;  /* 0x013a9004063fa5b2 */ /* 0x0022620008000100 */
[----:B------:R1:W1:Y:S01]  /*0830*/  @!UP3 SYNCS.EXCH.64 URZ, [UR6+0x13a98], UR4 ;  /* 0x013a9804063fb5b2 */ /* 0x0002620008000100 */
[----:B------:R1:W1:Y:S01]  /*0840*/  @!UP4 SYNCS.EXCH.64 URZ, [UR6+0x13aa0], UR4 ;  /* 0x013aa004063fc5b2 */ /* 0x0002620008000100 */
[----:B------:R1:W1:Y:S01]  /*0850*/  @!UP5 SYNCS.EXCH.64 URZ, [UR6+0x13aa8], UR4 ;  /* 0x013aa804063fd5b2 */ /* 0x0002620008000100 */
[----:B------:R-:W-:Y:S01]  /*0860*/  NOP ;  /* 0x0000000000007918 */ /* 0x000fe20000000000 */
[----:B------:R-:W-:Y:S05]  /*0870*/  @P3 BRA `(.L_x_5) ;  /* 0x0000000000583947 */ /* 0x000fea0003800000 */
[----:B-1----:R-:W1:Y:S01]  /*0880*/  S2UR UR5, SR_CgaCtaId ;  /* 0x00000000000579c3 */ /* 0x002e620000008800 */
[----:B------:R-:W-:Y:S01]  /*0890*/  UMOV UR4, 0x400 ;  /* 0x0000040000047882 */ /* 0x000fe20000000000 */
[----:B------:R-:W-:Y:S01]  /*08a0*/  UMOV UR6, 0x20 ;  /* 0x0000002000067882 */ /* 0x000fe20000000000 */
[----:B------:R-:W-:Y:S01]  /*08b0*/  UMOV UR7, 0x80 ;  /* 0x0000008000077882 */ /* 0x000fe20000000000 */
[----:B------:R-:W-:Y:S01]  /*08c0*/  ELECT P0, URZ, PT ;  /* 0x00000000003f782f */ /* 0x000fe20003800000 */
[----:B-1----:R-:W-:Y:S02]  /*08d0*/  ULEA UR8, UR5, UR4, 0x18 ;  /* 0x0000000405087291 */ /* 0x002fe4000f8ec03f */
[----:B------:R-:W-:-:S04]  /*08e0*/  UIADD3 UR4, -UR6, 0x100000, URZ ;  /* 0x0010000006047890 */ /* 0x000fc8000fffe13f */
[----:B------:R-:W-:Y:S02]  /*08f0*/  USHF.L.U32 UR5, UR4, 0xb, URZ ;  /* 0x0000000b04057899 */ /* 0x000fe4000800063f */
[----:B------:R-:W-:Y:S02]  /*0900*/  USHF.L.U32 UR4, UR4, 0x1, URZ ;  /* 0x0000000104047899 */ /* 0x000fe4000800063f */
        /* <DEDUP_REMOVED lines=13> */
.L_x_5:
[----:B------:R-:W-:Y:S01]  /*09e0*/  VOTEU.ANY UP2, P2 ;  /* 0x00000000003f7886 */ /* 0x000fe20001040100 */
[----:B-1----:R-:W-:Y:S01]  /*09f0*/  UMOV UR4, 0x40 ;  /* 0x0000004000047882 */ /* 0x002fe20000000000 */
[----:B------:R-:W-:Y:S01]  /*0a00*/  ISETP.NE.AND P3, PT, RZ, UR57, PT ;  /* 0x00000039ff007c0c */ /* 0x000fe2000bf65270 */
[----:B------:R-:W-:Y:S01]  /*0a10*/  NOP ;  /* 0x0000000000007918 */ /* 0x000fe20000000000 */
[----:B------:R-:W-:Y:S01]  /*0a20*/  ISETP.EQ.AND P0, PT, R4, 0x2, P1 ;  /* 0x000000020400780c */ /* 0x000fe20000f02270 */
[----:B------:R-:W1:Y:S01]  /*0a30*/  @UP2 S2UR UR7, SR_CgaCtaId ;  /* 0x00000000000729c3 */ /* 0x000e620000008800 */
[----:B------:R-:W-:Y:S01]  /*0a40*/  @UP2 UMOV UR6, 0x400 ;  /* 0x0000040000062882 */ /* 0x000fe20000000000 */
[----:B------:R-:W-:-:S04]  /*0a50*/  @UP2 UIADD3 UR4, -UR4, 0x100000, URZ ;  /* 0x0010000004042890 */ /* 0x000fc8000fffe13f */
[----:B------:R-:W-:Y:S02]  /*0a60*/  @UP2 USHF.L.U32 UR5, UR4, 0xb, URZ ;  /* 0x0000000b04052899 */ /* 0x000fe4000800063f */
[----:B------:R-:W-:Y:S02]  /*0a70*/  @UP2 USHF.L.U32 UR4, UR4, 0x1, URZ ;  /* 0x0000000104042899 */ /* 0x000fe4000800063f */
[----:B-1----:R-:W-:Y:S01]  /*0a80*/  @UP2 ULEA UR6, UR7, UR6, 0x18 ;  /* 0x0000000607062291 */ /* 0x002fe2000f8ec03f */
[----:B------:R-:W-:Y:S01]  /*0a90*/  VOTEU.ANY UP2, P2 ;  /* 0x00000000003f7886 */ /* 0x000fe20001040100 */
[----:B------:R-:W-:Y:S01]  /*0aa0*/  ISETP.EQ.AND P2, PT, R4, 0x1, P1 ;  /* 0x000000010400780c */ /* 0x000fe20000f42270 */
[----:B------:R-:W1:Y:S09]  /*0ab0*/  FENCE.VIEW.ASYNC.S ;  /* 0x00000000000073c6 */ /* 0x000e720000000000 */
[----:B-1----:R1:W2:Y:S01]  /*0ac0*/  @UP2 SYNCS.EXCH.64 URZ, [UR6+0x13ab0], UR4 ;  /* 0x013ab004063f25b2 */ /* 0x0022a20008000100 */
[----:B------:R-:W-:Y:S01]  /*0ad0*/  NOP ;  /* 0x0000000000007918 */ /* 0x000fe20000000000 */
[----:B--234-:R-:W-:Y:S06]  /*0ae0*/  BAR.SYNC.DEFER_BLOCKING 0x0 ;  /* 0x0000000000007b1d */ /* 0x01cfec0000010000 */
[----:B------:R-:W-:Y:S05]  /*0af0*/  @!P3 BRA `(.L_x_6) ;  /* 0x0000005c0080b947 */ /* 0x000fea0003800000 */
[----:B------:R-:W-:-:S06]  /*0b00*/  UISETP.GT.U32.AND UP0, UPT, UR9, 0x3, UPT ;  /* 0x000000030900788c */ /* 0x000fcc000bf04070 */
[----:B------:R-:W-:-:S13]  /*0b10*/  PLOP3.LUT P0, PT, PT, PT, UP0, 0x80, 0x0 ;  /* 0x000000000000781c */ /* 0x000fda0003f0f008 */
[----:B-1----:R-:W-:Y:S05]  /*0b20*/  @P0 EXIT ;  /* 0x000000000000094d */ /* 0x002fea0003800000 */
.L_x_7:
[----:B------:R-:W-:-:S08]  /*0b30*/  NOP ;  /* 0x0000000000007918 */ /* 0x000fd00000000000 */
[----:B------:R-:W1:Y:S02]  /*0b40*/  USETMAXREG.TRY_ALLOC.CTAPOOL UP0, 0xf0 ;  /* 0x000000f0000079c8 */ /* 0x000e640008000600 */
[----:B-1----:R-:W-:-:S13]  /*0b50*/  PLOP3.LUT P0, PT, PT, PT, UP0, 0x80, 0x0 ;  /* 0x000000000000781c */ /* 0x002fda0003f0f008 */
[----:B------:R-:W-:Y:S05]  /*0b60*/  @!P0 BRA `(.L_x_7) ;  /* 0xfffffffc00f08947 */ /* 0x000fea000383ffff */
[----:B------:R-:W-:Y:S02]  /*0b70*/  ULDC UR4, c[0x0][0xa00] ;  /* 0x0002800000047ab9 */ /* 0x000fe40000000800 */
[----:B------:R-:W-:-:S13]  /*0b80*/  ISETP.GE.AND P0, PT, R17, UR4, PT ;  /* 0x0000000411007c0c */ /* 0x000fda000bf06270 */
[----:B------:R-:W-:Y:S05]  /*0b90*/  @P0 EXIT ;  /* 0x000000000000094d */ /* 0x000fea0003800000 */
[----:B------:R-:W1:Y:S01]  /*0ba0*/  S2UR UR5, SR_CgaCtaId ;  /* 0x00000000000579c3 */ /* 0x000e620000008800 */
[----:B------:R-:W-:Y:S01]  /*0bb0*/  SHF.L.U32 R4, R2, 0x4, RZ ;  /* 0x0000000402047819 */ /* 0x000fe200000006ff */
[----:B------:R-:W-:Y:S01]  /*0bc0*/  UMOV UR46, 0x400 ;  /* 0x00000400002e7882 */ /* 0x000fe20000000000 */
[--C-:B------:R-:W-:Y:S01]  /*0bd0*/  SHF.R.U32.HI R3, RZ, 0x1, R2.reuse ;  /* 0x00000001ff037819 */ /* 0x100fe20000011602 */
[----:B------:R-:W-:Y:S01]  /*0be0*/  USHF.L.U32 UR4, UR9, 0x3, URZ ;  /* 0x0000000309047899 */ /* 0x000fe2000800063f */
[----:B------:R-:W-:Y:S01]  /*0bf0*/  LOP3.LUT R0, R4, 0x40, RZ, 0xc0, !PT ;  /* 0x0000004004007812 */ /* 0x000fe200078ec0ff */
[----:B------:R-:W-:Y:S01]  /*0c00*/  UISETP.NE.AND UP0, UPT, UR9, URZ, UPT ;  /* 0x0000003f0900728c */ /* 0x000fe2000bf05270 */
[----:B------:R-:W-:Y:S01]  /*0c10*/  LOP3.LUT R19, R2, 0x7f, RZ, 0xc0, !PT ;  /* 0x0000007f02137812 */ /* 0x000fe200078ec0ff */
[----:B------:R-:W2:Y:S01]  /*0c20*/  LDC.64 R98, c[0x0][0x198] ;  /* 0x00006600ff627b82 */ /* 0x000ea20000000a00 */
[----:B------:R-:W-:Y:S01]  /*0c30*/  LOP3.LUT R0, R0, 0x8, R3, 0xf8, !PT ;  /* 0x0000000800007812 */ /* 0x000fe200078ef803 */
[----:B------:R-:W-:Y:S01]  /*0c40*/  IMAD.SHL.U32 R3, R2, 0x2, RZ ;  /* 0x0000000202037824 */ /* 0x000fe200078e00ff */
[C---:B------:R-:W-:Y:S01]  /*0c50*/  LOP3.LUT R5, R4.reuse, 0x30, RZ, 0xc0, !PT ;  /* 0x0000003004057812 */ /* 0x040fe200078ec0ff */
[----:B------:R-:W-:Y:S01]  /*0c60*/  ULOP3.LUT UR4, UR4, 0x8, URZ, 0xc0, !UPT ;  /* 0x0000000804047892 */ /* 0x000fe2000f8ec03f */
[----:B------:R-:W-:Y:S01]  /*0c70*/  LOP3.LUT R4, R4, 0x80, RZ, 0xc0, !PT ;  /* 0x0000008004047812 */ /* 0x000fe200078ec0ff */
[----:B------:R-:W-:Y:S01]  /*0c80*/  USEL UR6, URZ, 0x1, UP0 ;  /* 0x000000013f067887 */ /* 0x000fe20008000000 */
[----:B------:R-:W-:Y:S01]  /*0c90*/  LOP3.LUT R7, R0, 0x8, R3, 0x78, !PT ;  /* 0x0000000800077812 */ /* 0x000fe200078e7803 */
[----:B------:R-:W-:Y:S01]  /*0ca0*/  ULOP3.LUT UR50, UR4, 0x8, URZ, 0x3c, !UPT ;  /* 0x0000000804327892 */ /* 0x000fe2000f8e3c3f */
[----:B------:R-:W-:Y:S01]  /*0cb0*/  SHF.R.U32.HI R0, RZ, 0x5, R19 ;  /* 0x00000005ff007819 */ /* 0x000fe20000011613 */
[----:B------:R-:W-:Y:S01]  /*0cc0*/  ULOP3.LUT UR48, UR4, 0x18, URZ, 0x3c, !UPT ;  /* 0x0000001804307892 */ /* 0x000fe2000f8e3c3f */
[----:B------:R-:W-:Y:S01]  /*0cd0*/  SHF.R.U32.HI R3, RZ, 0x2, R2 ;  /* 0x00000002ff037819 */ /* 0x000fe20000011602 */
[----:B------:R-:W-:Y:S01]  /*0ce0*/  IMAD.MOV.U32 R96, RZ, RZ, RZ ;  /* 0x000000ffff607224 */ /* 0x000fe200078e00ff */
[C---:B------:R-:W-:Y:S01]  /*0cf0*/  SHF.L.U32 R16, R0.reuse, 0x4, RZ ;  /* 0x0000000400107819 */ /* 0x040fe200000006ff */
[----:B------:R-:W-:Y:S01]  /*0d00*/  IMAD R5, R0, 0x100, R5 ;  /* 0x0000010000057824 */ /* 0x000fe200078e0205 */
[----:B------:R-:W-:Y:S01]  /*0d10*/  LOP3.LUT R3, R3, 0x7, RZ, 0xc0, !PT ;  /* 0x0000000703037812 */ /* 0x000fe200078ec0ff */
[----:B-1----:R-:W-:Y:S01]  /*0d20*/  ULEA UR46, UR5, UR46, 0x18 ;  /* 0x0000002e052e7291 */ /* 0x002fe2000f8ec03f */
[----:B------:R-:W-:Y:S01]  /*0d30*/  IADD3 R19, R19, 0x1f, RZ ;  /* 0x0000001f13137810 */ /* 0x000fe20007ffe0ff */
[----:B------:R-:W-:Y:S01]  /*0d40*/  IMAD.U32 R97, RZ, RZ, UR6 ;  /* 0x00000006ff617e24 */ /* 0x000fe2000f8e00ff */
[----:B------:R-:W-:Y:S01]  /*0d50*/  IADD3 R5, R7, R5, R4 ;  /* 0x0000000507057210 */ /* 0x000fe20007ffe004 */
[----:B------:R-:W-:Y:S01]  /*0d60*/  UIMAD UR49, UR57, 0x1100, UR46 ;  /* 0x00001100393178a4 */ /* 0x000fe2000f8e022e */
[----:B------:R-:W-:Y:S01]  /*0d70*/  LOP3.LUT R16, R16, 0xfffffff0, R3, 0xe2, !PT ;  /* 0xfffffff010107812 */ /* 0x000fe200078ee203 */
[----:B------:R-:W-:-:S02]  /*0d80*/  UIADD3 UR4, UR46, 0x5000, URZ ;  /* 0x000050002e047890 */ /* 0x000fc4000fffe03f */
[----:B------:R-:W-:Y:S02]  /*0d90*/  UIADD3 UR7, UR49, 0x10700, URZ ;  /* 0x0001070031077890 */ /* 0x000fe4000fffe03f */
[----:B------:R-:W-:Y:S02]  /*0da0*/  USHF.R.U32.HI UR5, URZ, 0x4, UR46 ;  /* 0x000000043f057899 */ /* 0x000fe4000801162e */
[----:B------:R-:W-:Y:S02]  /*0db0*/  USHF.R.U32.HI UR4, URZ, 0x4, UR4 ;  /* 0x000000043f047899 */ /* 0x000fe40008011604 */
[----:B------:R-:W-:Y:S01]  /*0dc0*/  IMAD.U32 R18, RZ, RZ, UR7 ;  /* 0x00000007ff127e24 */ /* 0x000fe2000f8e00ff */
[----:B------:R-:W-:Y:S02]  /*0dd0*/  UIADD3 UR52, UR46, 0x13a90, URZ ;  /* 0x00013a902e347890 */ /* 0x000fe4000fffe03f */
[----:B------:R-:W-:Y:S01]  /*0de0*/  ULOP3.LUT UR5, UR5, 0x3fff, URZ, 0xc0, !UPT ;  /* 0x00003fff05057892 */ /* 0x000fe2000f8ec03f */
[----:B------:R-:W-:Y:S01]  /*0df0*/  IMAD R22, R5, 0x2, R18 ;  /* 0x0000000205167824 */ /* 0x000fe200078e0212 */
[----:B------:R-:W-:-:S02]  /*0e00*/  ULOP3.LUT UR45, UR4, 0x3fff, URZ, 0xc0, !UPT ;  /* 0x00003fff042d7892 */ /* 0x000fc4000f8ec03f */
[----:B------:R-:W-:Y:S02]  /*0e10*/  ULOP3.LUT UR54, UR55, 0x1, URZ, 0xfc, !UPT ;  /* 0x0000000137367892 */ /* 0x000fe4000f8efc3f */
[----:B------:R-:W-:Y:S01]  /*0e20*/  ULOP3.LUT UR53, UR56, 0x1, URZ, 0xfc, !UPT ;  /* 0x0000000138357892 */ /* 0x000fe2000f8efc3f */
[----:B------:R-:W-:Y:S01]  /*0e30*/  ULDC UR47, c[0x0][0xc] ;  /* 0x00000300002f7ab9 */ /* 0x000fe20000000800 */
[----:B------:R-:W-:Y:S01]  /*0e40*/  UMOV UR37, URZ ;  /* 0x0000003f00257c82 */ /* 0x000fe20008000000 */
[----:B------:R-:W-:Y:S01]  /*0e50*/  UMOV UR36, URZ ;  /* 0x0000003f00247c82 */ /* 0x000fe20008000000 */
[----:B------:R-:W-:Y:S02]  /*0e60*/  ULEA UR51, UR57, UR52, 0x3 ;  /* 0x0000003439337291 */ /* 0x000fe4000f8e183f */
[----:B------:R-:W-:Y:S02]  /*0e70*/  ULOP3.LUT UR39, UR5, 0x10000, URZ, 0xfc, !UPT ;  /* 0x0001000005277892 */ /* 0x000fe4000f8efc3f */
[----:B------:R-:W-:Y:S01]  /*0e80*/  ULOP3.LUT UR38, UR45, 0x10000, URZ, 0xfc, !UPT ;  /* 0x000100002d267892 */ /* 0x000fe2000f8efc3f */
[----:B------:R-:W-:Y:S01]  /*0e90*/  UMOV UR60, URZ ;  /* 0x0000003f003c7c82 */ /* 0x000fe20008000000 */
[----:B--2---:R-:W-:-:S10]  /*0ea0*/  ULDC.64 UR58, c[0x0][0x208] ;  /* 0x00008200003a7ab9 */ /* 0x004fd40000000a00 */
.L_x_70:
[----:B------:R-:W1:Y:S01]  /*0eb0*/  LDC R8, c[0x0][0xa04] ;  /* 0x00028100ff087b82 */ /* 0x000e620000000800 */
[----:B------:R-:W-:Y:S01]  /*0ec0*/  MOV R0, R17 ;  /* 0x0000001100007202 */ /* 0x000fe20000000f00 */
[----:B------:R-:W-:-:S06]  /*0ed0*/  UISETP.NE.AND UP0, UPT, UR57, 0x1, UPT ;  /* 0x000000013900788c */ /* 0x000fcc000bf05270 */
[----:B--2---:R-:W2:Y:S08]  /*0ee0*/  LDC R9, c[0x0][0xa10] ;  /* 0x00028400ff097b82 */ /* 0x004eb00000000800 */
[----:B---3--:R-:W3:Y:S01]  /*0ef0*/  LDC R12, c[0x0][0xa1c] ;  /* 0x00028700ff0c7b82 */ /* 0x008ee20000000800 */
[----:B-1----:R-:W-:Y:S02]  /*0f00*/  ISETP.NE.AND P0, PT, R8, 0x1, PT ;  /* 0x000000010800780c */ /* 0x002fe40003f05270 */
[----:B--2---:R-:W-:-:S02]  /*0f10*/  ISETP.NE.AND P1, PT, R9, 0x1, PT ;  /* 0x000000010900780c */ /* 0x004fc40003f25270 */
[----:B------:R-:W-:-:S09]  /*0f20*/  R2UR UR43, R9 ;  /* 0x00000000092b72ca */ /* 0x000fd200000e0000 */
[----:B------:R-:W1:Y:S01]  /*0f30*/  @P0 LDC.64 R4, c[0x0][0xa08] ;  /* 0x00028200ff040b82 */ /* 0x000e620000000a00 */
[C---:B---3--:R-:W-:Y:S02]  /*0f40*/  ISETP.NE.AND P2, PT, R12.reuse, 0x1, PT ;  /* 0x000000010c00780c */ /* 0x048fe40003f45270 */
[----:B------:R-:W-:-:S05]  /*0f50*/  R2UR UR44, R12 ;  /* 0x000000000c2c72ca */ /* 0x000fca00000e0000 */
[----:B------:R-:W2:Y:S08]  /*0f60*/  @P1 LDC R3, c[0x0][0xa14] ;  /* 0x00028500ff031b82 */ /* 0x000eb00000000800 */
[----:B------:R-:W3:Y:S08]  /*0f70*/  @P1 LDC R7, c[0x0][0xa18] ;  /* 0x00028600ff071b82 */ /* 0x000ef00000000800 */
[----:B----4-:R-:W4:Y:S01]  /*0f80*/  @P2 LDC.64 R10, c[0x0][0xa20] ;  /* 0x00028800ff0a2b82 */ /* 0x010f220000000a00 */
[----:B-1----:R-:W-:-:S05]  /*0f90*/  @P0 IMAD.HI.U32 R4, R17, R4, RZ ;  /* 0x0000000411040227 */ /* 0x002fca00078e00ff */
[----:B------:R-:W-:Y:S02]  /*0fa0*/  @P0 SHF.R.U32.HI R0, RZ, R5, R4 ;  /* 0x00000005ff000219 */ /* 0x000fe40000011604 */
[----:B------:R-:W-:Y:S02]  /*0fb0*/  PLOP3.LUT P0, PT, PT, PT, UP0, 0x80, 0x0 ;  /* 0x000000000000781c */ /* 0x000fe40003f0f008 */
[C---:B------:R-:W-:Y:S01]  /*0fc0*/  R2UR UR5, R0.reuse ;  /* 0x00000000000572ca */ /* 0x040fe200000e0000 */
[----:B--2---:R-:W-:-:S04]  /*0fd0*/  @P1 IMAD.HI.U32 R4, R0, R3, RZ ;  /* 0x0000000300041227 */ /* 0x004fc800078e00ff */
[----:B------:R-:W-:Y:S01]  /*0fe0*/  IMAD.MOV.U32 R3, RZ, RZ, R0 ;  /* 0x000000ffff037224 */ /* 0x000fe200078e0000 */
[----:B---3--:R-:W-:Y:S01]  /*0ff0*/  @P1 SHF.R.U32.HI R3, RZ, R7, R4 ;  /* 0x00000007ff031219 */ /* 0x008fe20000011604 */
[----:B------:R-:W-:-:S03]  /*1000*/  IMAD.MOV R0, RZ, RZ, -R0 ;  /* 0x000000ffff007224 */ /* 0x000fc600078e0a00 */
[C---:B------:R-:W-:Y:S01]  /*1010*/  IADD3 R5, -R3.reuse, RZ, RZ ;  /* 0x000000ff03057210 */ /* 0x040fe20007ffe1ff */
[----:B------:R-:W-:Y:S01]  /*1020*/  IMAD.MOV.U32 R4, RZ, RZ, R3 ;  /* 0x000000ffff047224 */ /* 0x000fe200078e0003 */
[----:B------:R-:W-:Y:S01]  /*1030*/  R2UR UR7, R3 ;  /* 0x00000000030772ca */ /* 0x000fe200000e0000 */
[----:B------:R-:W-:Y:S01]  /*1040*/  IMAD R0, R8, R0, R17 ;  /* 0x0000000008007224 */ /* 0x000fe200078e0211 */
[----:B------:R-:W-:Y:S01]  /*1050*/  R2UR UR4, R5 ;  /* 0x00000000050472ca */ /* 0x000fe200000e0000 */
[----:B----4-:R-:W-:-:S03]  /*1060*/  @P2 IMAD.HI.U32 R6, R3, R10, RZ ;  /* 0x0000000a03062227 */ /* 0x010fc600078e00ff */
[----:B------:R-:W-:Y:S02]  /*1070*/  R2UR UR42, R0 ;  /* 0x00000000002a72ca */ /* 0x000fe400000e0000 */
[----:B------:R-:W-:-:S05]  /*1080*/  @P2 SHF.R.U32.HI R4, RZ, R11, R6 ;  /* 0x0000000bff042219 */ /* 0x000fca0000011606 */
[----:B------:R-:W-:Y:S02]  /*1090*/  IMAD.MOV R4, RZ, RZ, -R4 ;  /* 0x000000ffff047224 */ /* 0x000fe400078e0a04 */
[----:B------:R-:W-:-:S03]  /*10a0*/  UIMAD UR43, UR43, UR4, UR5 ;  /* 0x000000042b2b72a4 */ /* 0x000fc6000f8e0205 */
[----:B------:R-:W-:-:S13]  /*10b0*/  R2UR UR6, R4 ;  /* 0x00000000040672ca */ /* 0x000fda00000e0000 */
[----:B------:R-:W-:Y:S01]  /*10c0*/  UIMAD UR44, UR44, UR6, UR7 ;  /* 0x000000062c2c72a4 */ /* 0x000fe2000f8e0207 */
[----:B------:R-:W-:Y:S11]  /*10d0*/  @!P0 BRA `(.L_x_8) ;  /* 0x0000000000688947 */ /* 0x000ff60003800000 */
[----:B------:R-:W-:-:S06]  /*10e0*/  UISETP.NE.AND UP0, UPT, UR57, 0x2, UPT ;  /* 0x000000023900788c */ /* 0x000fcc000bf05270 */
[----:B------:R-:W-:-:S13]  /*10f0*/  PLOP3.LUT P1, PT, PT, PT, UP0, 0x80, 0x0 ;  /* 0x000000000000781c */ /* 0x000fda0003f2f008 */
[----:B------:R-:W-:Y:S05]  /*1100*/  @!P1 BRA `(.L_x_9) ;  /* 0x0000000000449947 */ /* 0x000fea0003800000 */
[----:B------:R-:W-:-:S06]  /*1110*/  UISETP.NE.AND UP0, UPT, UR57, 0x3, UPT ;  /* 0x000000033900788c */ /* 0x000fcc000bf05270 */
[----:B------:R-:W-:-:S13]  /*1120*/  PLOP3.LUT P1, PT, PT, PT, UP0, 0x80, 0x0 ;  /* 0x000000000000781c */ /* 0x000fda0003f2f008 */
[----:B------:R-:W-:Y:S05]  /*1130*/  @!P1 BRA `(.L_x_10) ;  /* 0x0000000000249947 */ /* 0x000fea0003800000 */
[----:B------:R-:W-:-:S06]  /*1140*/  UISETP.NE.AND UP0, UPT, UR57, 0x4, UPT ;  /* 0x000000043900788c */ /* 0x000fcc000bf05270 */
[----:B------:R-:W-:-:S13]  /*1150*/  PLOP3.LUT P1, PT, PT, PT, UP0, 0x80, 0x0 ;  /* 0x000000000000781c */ /* 0x000fda0003f2f008 */
[----:B------:R-:W-:Y:S05]  /*1160*/  @P1 BRA `(.L_x_11) ;  /* 0x0000000000541947 */ /* 0x000fea0003800000 */
[----:B------:R-:W-:Y:S02]  /*1170*/  UIADD3 UR4, UR37, -0x1, URZ ;  /* 0xffffffff25047890 */ /* 0x000fe4000fffe03f */
[----:B------:R-:W-:Y:S02]  /*1180*/  ULOP3.LUT UR37, UR37, 0x1, URZ, 0xc, !UPT ;  /* 0x0000000125257892 */ /* 0x000fe4000f8e0c3f */
[----:B------:R-:W-:-:S04]  /*1190*/  ULOP3.LUT UR4, UR4, 0x2, URZ, 0xc0, !UPT ;  /* 0x0000000204047892 */ /* 0x000fc8000f8ec03f */
[----:B------:R-:W-:-:S04]  /*11a0*/  USHF.R.U32.HI UR4, URZ, 0x1, UR4 ;  /* 0x000000013f047899 */ /* 0x000fc80008011604 */
[----:B------:R-:W-:Y:S01]  /*11b0*/  ULOP3.LUT UR36, UR36, UR4, URZ, 0x3c, !UPT ;  /* 0x0000000424247292 */ /* 0x000fe2000f8e3c3f */
[----:B------:R-:W-:Y:S11]  /*11c0*/  BRA `(.L_x_11) ;  /* 0x00000000003c7947 */ /* 0x000ff60003800000 */
.L_x_10:
[----:B------:R-:W-:Y:S02]  /*11d0*/  ULOP3.LUT UP0, URZ, UR37, 0x2, URZ, 0xc0, !UPT ;  /* 0x00000002253f7892 */ /* 0x000fe4000f80c03f */
[----:B------:R-:W-:Y:S02]  /*11e0*/  ULOP3.LUT UR37, UR37, 0x1, URZ, 0xc0, !UPT ;  /* 0x0000000125257892 */ /* 0x000fe4000f8ec03f */
[----:B------:R-:W-:-:S04]  /*11f0*/  USEL UR4, URZ, 0x1, UP0 ;  /* 0x000000013f047887 */ /* 0x000fc80008000000 */
[----:B------:R-:W-:Y:S01]  /*1200*/  ULOP3.LUT UR36, UR36, UR4, URZ, 0x3c, !UPT ;  /* 0x0000000424247292 */ /* 0x000fe2000f8e3c3f */
[----:B------:R-:W-:Y:S11]  /*1210*/  BRA `(.L_x_11) ;  /* 0x0000000000287947 */ /* 0x000ff60003800000 */
.L_x_9:
[----:B------:R-:W-:Y:S02]  /*1220*/  UIADD3 UR4, UR37, 0x1, URZ ;  /* 0x0000000125047890 */ /* 0x000fe4000fffe03f */
[----:B------:R-:W-:Y:S02]  /*1230*/  ULOP3.LUT UR37, UR37, 0x1, URZ, 0xc, !UPT ;  /* 0x0000000125257892 */ /* 0x000fe4000f8e0c3f */
[----:B------:R-:W-:-:S04]  /*1240*/  UISETP.GT.U32.AND UP0, UPT, UR4, 0x1, UPT ;  /* 0x000000010400788c */ /* 0x000fc8000bf04070 */
[----:B------:R-:W-:-:S04]  /*1250*/  USEL UR4, URZ, 0x1, !UP0 ;  /* 0x000000013f047887 */ /* 0x000fc8000c000000 */
[----:B------:R-:W-:Y:S01]  /*1260*/  ULOP3.LUT UR36, UR36, UR4, URZ, 0x3c, !UPT ;  /* 0x0000000424247292 */ /* 0x000fe2000f8e3c3f */
[----:B------:R-:W-:Y:S11]  /*1270*/  BRA `(.L_x_11) ;  /* 0x0000000000107947 */ /* 0x000ff60003800000 */
.L_x_8:
[----:B------:R-:W-:Y:S02]  /*1280*/  UISETP.GT.U32.AND UP0, UPT, UR37, 0x1, UPT ;  /* 0x000000012500788c */ /* 0x000fe4000bf04070 */
[----:B------:R-:W-:Y:S02]  /*1290*/  ULOP3.LUT UR37, UR37, 0x1, URZ, 0xc0, !UPT ;  /* 0x0000000125257892 */ /* 0x000fe4000f8ec03f */
[----:B------:R-:W-:-:S04]  /*12a0*/  USEL UR4, URZ, 0x1, !UP0 ;  /* 0x000000013f047887 */ /* 0x000fc8000c000000 */
[----:B------:R-:W-:-:S12]  /*12b0*/  ULOP3.LUT UR36, UR36, UR4, URZ, 0x3c, !UPT ;  /* 0x0000000424247292 */ /* 0x000fd8000f8e3c3f */
.L_x_11:
[----:B------:R-:W-:Y:S05]  /*12c0*/  @!P0 BRA `(.L_x_12) ;  /* 0x00000000003c8947 */ /* 0x000fea0003800000 */
        /* <DEDUP_REMOVED lines=9> */
[----:B------:R-:W-:Y:S01]  /*1360*/  ULEA UR42, UR42, 0x3, 0x1 ;  /* 0x000000032a2a7891 */ /* 0x000fe2000f8e083f */
[----:B------:R-:W-:Y:S11]  /*1370*/  BRA `(.L_x_15) ;  /* 0x0000000000147947 */ /* 0x000ff60003800000 */
.L_x_14:
[----:B------:R-:W-:Y:S01]  /*1380*/  ULEA UR42, UR42, 0x2, 0x1 ;  /* 0x000000022a2a7891 */ /* 0x000fe2000f8e083f */
[----:B------:R-:W-:Y:S11]  /*1390*/  BRA `(.L_x_15) ;  /* 0x00000000000c7947 */ /* 0x000ff60003800000 */
.L_x_13:
[----:B------:R-:W-:Y:S01]  /*13a0*/  ULEA UR42, UR42, 0x1, 0x1 ;  /* 0x000000012a2a7891 */ /* 0x000fe2000f8e083f */
[----:B------:R-:W-:Y:S11]  /*13b0*/  BRA `(.L_x_15) ;  /* 0x0000000000047947 */ /* 0x000ff60003800000 */
.L_x_12:
[----:B------:R-:W-:-:S12]  /*13c0*/  USHF.L.U32 UR42, UR42, 0x1, URZ ;  /* 0x000000012a2a7899 */ /* 0x000fd8000800063f */
.L_x_15:
[----:B------:R-:W-:-:S06]  /*13d0*/  UISETP.NE.AND UP0, UPT, UR54, 0x3, UPT ;  /* 0x000000033600788c */ /* 0x000fcc000bf05270 */
[----:B------:R-:W-:-:S13]  /*13e0*/  PLOP3.LUT P0, PT, PT, PT, UP0, 0x80, 0x0 ;  /* 0x000000000000781c */ /* 0x000fda0003f0f008 */
[----:B------:R-:W-:Y:S05]  /*13f0*/  @!P0 BRA `(.L_x_16) ;  /* 0x0000000000048947 */ /* 0x000fea0003800000 */
[----:B------:R-:W-:Y:S01]  /*1400*/  BPT.TRAP 0x1 ;  /* 0x000000040000795c */ /* 0x000fe20000300000 */
.L_x_16:
[----:B------:R-:W-:Y:S01]  /*1410*/  ULEA UR4, UR37, UR46, 0x3 ;  /* 0x0000002e25047291 */ /* 0x000fe2000f8e183f */
[----:B------:R-:W-:Y:S01]  /*1420*/  MOV R0, UR36 ;  /* 0x0000002400007c02 */ /* 0x000fe20008000f00 */
[----:B------:R-:W-:-:S03]  /*1430*/  UISETP.NE.AND UP0, UPT, UR53, 0x3, UPT ;  /* 0x000000033500788c */ /* 0x000fc6000bf05270 */
[----:B------:R-:W-:-:S03]  /*1440*/  SHF.L.U32 R0, R0, 0x1f, RZ ;  /* 0x0000001f00007819 */ /* 0x000fc600000006ff */
[----:B------:R-:W-:Y:S01]  /*1450*/  PLOP3.LUT P0, PT, PT, PT, UP0, 0x80, 0x0 ;  /* 0x000000000000781c */ /* 0x000fe20003f0f008 */
[----:B------:R-:W1:Y:S02]  /*1460*/  SYNCS.PHASECHK.TRANS64.TRYWAIT P1, [UR4+0x13a50], R0 ;  /* 0x013a5000ff0075a7 */ /* 0x000e640008020144 */
[----:B-1----:R-:W-:Y:S10]  /*1470*/  @!P1 BRA `(.L_x_17) ;  /* 0x0000007000f49947 */ /* 0x002ff40003800000 */
.L_x_116:
[----:B------:R-:W-:Y:S05]  /*1480*/  @!P0 BRA `(.L_x_18) ;  /* 0x0000000000048947 */ /* 0x000fea0003800000 */
[----:B------:R-:W-:Y:S01]  /*1490*/  BPT.TRAP 0x1 ;  /* 0x000000040000795c */ /* 0x000fe20000300000 */
.L_x_18:
[----:B------:R-:W-:Y:S01]  /*14a0*/  ULEA UR25, UR60, UR46, 0x3 ;  /* 0x0000002e3c197291 */ /* 0x000fe2000f8e183f */
[----:B-1----:R-:W-:Y:S02]  /*14b0*/  SHF.L.U32 R0, R96, 0x1f, RZ ;  /* 0x0000001f60007819 */ /* 0x002fe400000006ff */
[----:B------:R-:W-:-:S06]  /*14c0*/  SHF.L.U32 R3, R97, 0x1f, RZ ;  /* 0x0000001f61037819 */ /* 0x000fcc00000006ff */
[----:B------:R-:W1:Y:S02]  /*14d0*/  SYNCS.PHASECHK.TRANS64.TRYWAIT P1, [UR25+0x13a00], R0 ;  /* 0x013a0000ff0075a7 */ /* 0x000e640008020159 */
[----:B-1----:R-:W-:Y:S05]  /*14e0*/  @!P1 BRA `(.L_x_19) ;  /* 0x0000007000f09947 */ /* 0x002fea0003800000 */
.L_x_117:
[----:B------:R-:W2:Y:S02]  /*14f0*/  SYNCS.PHASECHK.TRANS64.TRYWAIT P1, [UR51+-0x8], R3 ;  /* 0xfffff803ff0075a7 */ /* 0x000ea40008020173 */
[----:B--2---:R-:W-:Y:S05]  /*1500*/  @!P1 BRA `(.L_x_20) ;  /* 0x0000007400009947 */ /* 0x004fea0003800000 */
.L_x_118:
[----:B------:R-:W-:Y:S01]  /*1510*/  UIMAD UR22, UR60, 0x280, UR38 ;  /* 0x000002803c1678a4 */ /* 0x000fe2000f8e0226 */
[----:B------:R-:W-:Y:S01]  /*1520*/  WARPGROUP.ARRIVE ;  /* 0x00000000000079c5 */ /* 0x000fe20000000000 */
[----:B------:R-:W-:Y:S01]  /*1530*/  UIMAD UR20, UR37, 0x280, UR39 ;  /* 0x00000280251478a4 */ /* 0x000fe2000f8e0227 */
[----:B------:R-:W-:Y:S01]  /*1540*/  UMOV UR23, 0xc0000010 ;  /* 0xc000001000177882 */ /* 0x000fe20000000000 */
[----:B------:R-:W-:Y:S01]  /*1550*/  UMOV UR21, 0xc0000010 ;  /* 0xc000001000157882 */ /* 0x000fe20000000000 */
[----:B------:R-:W-:Y:S02]  /*1560*/  UIADD3 UR6, UR22, 0x80, URZ ;  /* 0x0000008016067890 */ /* 0x000fe4000fffe03f */
[----:B------:R-:W-:Y:S01]  /*1570*/  UIADD3 UR4, UR20, 0x80, URZ ;  /* 0x0000008014047890 */ /* 0x000fe2000fffe03f */
[----:B------:R-:W-:-:S03]  /*1580*/  UMOV UR7, 0xc0000010 ;  /* 0xc000001000077882 */ /* 0x000fc60000000000 */
[----:B------:R-:W-:Y:S01]  /*1590*/  HGMMA.64x64x16.F32 R24, gdesc[UR20], RZ, !UPT, gsb0 ;  /* 0x00e00000141879f0 */ /* 0x000fe2000c0008ff */
[----:B------:R-:W-:Y:S01]  /*15a0*/  UMOV UR5, 0xc0000010 ;  /* 0xc000001000057882 */ /* 0x000fe20000000000 */
[----:B------:R-:W-:Y:S02]  /*15b0*/  UIADD3 UR10, UR22, 0x100, URZ ;  /* 0x00000100160a7890 */ /* 0x000fe4000fffe03f */
[----:B------:R-:W-:Y:S01]  /*15c0*/  UIADD3 UR8, UR20, 0x100, URZ ;  /* 0x0000010014087890 */ /* 0x000fe2000fffe03f */
[----:B------:R-:W-:Y:S01]  /*15d0*/  UMOV UR11, 0xc0000010 ;  /* 0xc0000010000b7882 */ /* 0x000fe20000000000 */
[----:B------:R-:W-:Y:S01]  /*15e0*/  UMOV UR9, 0xc0000010 ;  /* 0xc000001000097882 */ /* 0x000fe20000000000 */
[----:B------:R-:W-:Y:S02]  /*15f0*/  UIADD3 UR14, UR22, 0x180, URZ ;  /* 0x00000180160e7890 */ /* 0x000fe4000fffe03f */
[----:B------:R-:W-:Y:S01]  /*1600*/  UIADD3 UR12, UR20, 0x180, URZ ;  /* 0x00000180140c7890 */ /* 0x000fe2000fffe03f */
[----:B------:R-:W-:Y:S01]  /*1610*/  UMOV UR15, 0xc0000010 ;  /* 0xc0000010000f7882 */ /* 0x000fe20000000000 */
[----:B------:R-:W-:Y:S01]  /*1620*/  UMOV UR13, 0xc0000010 ;  /* 0xc0000010000d7882 */ /* 0x000fe20000000000 */
[----:B------:R-:W-:-:S02]  /*1630*/  UIADD3 UR18, UR22, 0x200, URZ ;  /* 0x0000020016127890 */ /* 0x000fc4000fffe03f */
[----:B------:R-:W-:Y:S01]  /*1640*/  UIADD3 UR16, UR20, 0x200, URZ ;  /* 0x0000020014107890 */ /* 0x000fe2000fffe03f */
[----:B------:R-:W-:Y:S01]  /*1650*/  UMOV UR19, 0xc0000010 ;  /* 0xc000001000137882 */ /* 0x000fe20000000000 */
[----:B------:R-:W-:Y:S01]  /*1660*/  UMOV UR17, 0xc0000010 ;  /* 0xc000001000117882 */ /* 0x000fe20000000000 */
[----:B------:R-:W-:-:S04]  /*1670*/  UIADD3 UR24, UR60, 0x1, URZ ;  /* 0x000000013c187890 */ /* 0x000fc8000fffe03f */
[----:B------:R-:W-:-:S04]  /*1680*/  UISETP.NE.AND UP0, UPT, UR24, 0x5, UPT ;  /* 0x000000051800788c */ /* 0x000fc8000bf05270 */
[----:B------:R-:W-:Y:S01]  /*1690*/  USEL UR24, UR24, URZ, UP0 ;  /* 0x0000003f18187287 */ /* 0x000fe20008000000 */
[----:B------:R-:W-:Y:S02]  /*16a0*/  WARPGROUP.DEPBAR.LE gsb0, 0x0 ;  /* 0x00008000000079c5 */ /* 0x000fe40000010000 */
[----:B------:R-:W-:-:S06]  /*16b0*/  WARPGROUP.ARRIVE ;  /* 0x00000000000079c5 */ /* 0x000fcc0000000000 */
[----:B------:R-:W-:Y:S01]  /*16c0*/  HGMMA.64x64x16.F32 R24, gdesc[UR4], R24, gsb0 ;  /* 0x00e00000041879f0 */ /* 0x000fe20008000818 */
[----:B------:R-:W-:Y:S02]  /*16d0*/  ULDC UR6, c[0x0][0x604] ;  /* 0x0001810000067ab9 */ /* 0x000fe40000000800 */
[----:B------:R-:W-:Y:S02]  /*16e0*/  WARPGROUP.DEPBAR.LE gsb0, 0x0 ;  /* 0x00008000000079c5 */ /* 0x000fe40000010000 */
[----:B------:R-:W-:-:S06]  /*16f0*/  WARPGROUP.ARRIVE ;  /* 0x00000000000079c5 */ /* 0x000fcc0000000000 */
[----:B------:R-:W-:Y:S03]  /*1700*/  HGMMA.64x64x16.F32 R24, gdesc[UR8], R24, gsb0 ;  /* 0x00e00000081879f0 */ /* 0x000fe60008000818 */
[----:B------:R-:W-:Y:S02]  /*1710*/  WARPGROUP.DEPBAR.LE gsb0, 0x0 ;  /* 0x00008000000079c5 */ /* 0x000fe40000010000 */
[----:B------:R-:W-:-:S06]  /*1720*/  WARPGROUP.ARRIVE ;  /* 0x00000000000079c5 */ /* 0x000fcc0000000000 */
[----:B------:R-:W-:Y:S03]  /*1730*/  HGMMA.64x64x16.F32 R24, gdesc[UR12], R24, gsb0 ;  /* 0x00e000000c1879f0 */ /* 0x000fe60008000818 */
[----:B------:R-:W-:Y:S02]  /*1740*/  WARPGROUP.DEPBAR.LE gsb0, 0x0 ;  /* 0x00008000000079c5 */ /* 0x000fe40000010000 */
[----:B------:R-:W-:-:S06]  /*1750*/  WARPGROUP.ARRIVE ;  /* 0x00000000000079c5 */ /* 0x000fcc0000000000 */
[----:B------:R-:W-:Y:S03]  /*1760*/  HGMMA.64x64x16.F32 R24, gdesc[UR16], R24, gsb0 ;  /* 0x00e00000101879f0 */ /* 0x000fe60008000818 */
[----:B------:R-:W-:Y:S02]  /*1770*/  WARPGROUP.DEPBAR.LE gsb0, 0x0 ;  /* 0x00008000000079c5 */ /* 0x000fe40000010000 */
[----:B-1----:R-:W-:-:S04]  /*1780*/  FMNMX R3, R24, R25, !PT ;  /* 0x0000001918037209 */ /* 0x002fc80007800000 */
[----:B------:R-:W-:-:S04]  /*1790*/  FMNMX R0, R28, R3, !PT ;  /* 0x000000031c007209 */ /* 0x000fc80007800000 */
        /* <DEDUP_REMOVED lines=11> */
[----:B------:R-:W-:Y:S02]  /*1850*/  FMNMX R0, R52, R3, !PT ;  /* 0x0000000334007209 */ /* 0x000fe40007800000 */
[----:B------:R-:W-:Y:S02]  /*1860*/  FMNMX R3, R26, R27, !PT ;  /* 0x0000001b1a037209 */ /* 0x000fe40007800000 */
[----:B------:R-:W-:-:S05]  /*1870*/  FMNMX R5, R53, R0, !PT ;  /* 0x0000000035057209 */ /* 0x000fca0007800000 */
[----:B------:R-:W1:Y:S02]  /*1880*/  SHFL.BFLY PT, R0, R5, 0x1, 0x1f ;  /* 0x0c201f0005007f89 */ /* 0x000e6400000e0000 */
[----:B-1----:R-:W-:Y:S02]  /*1890*/  FMNMX R6, R5, R0, !PT ;  /* 0x0000000005067209 */ /* 0x002fe40007800000 */
[----:B------:R-:W-:-:S03]  /*18a0*/  FMNMX R0, R30, R3, !PT ;  /* 0x000000031e007209 */ /* 0x000fc60007800000 */
[----:B------:R-:W1:Y:S01]  /*18b0*/  SHFL.BFLY PT, R7, R6, 0x2, 0x1f ;  /* 0x0c401f0006077f89 */ /* 0x000e6200000e0000 */
[----:B------:R-:W-:-:S04]  /*18c0*/  FMNMX R3, R31, R0, !PT ;  /* 0x000000001f037209 */ /* 0x000fc80007800000 */
[----:B------:R-:W-:-:S04]  /*18d0*/  FMNMX R0, R34, R3, !PT ;  /* 0x0000000322007209 */ /* 0x000fc80007800000 */
[----:B------:R-:W-:-:S04]  /*18e0*/  FMNMX R3, R35, R0, !PT ;  /* 0x0000000023037209 */ /* 0x000fc80007800000 */
[----:B------:R-:W-:-:S04]  /*18f0*/  FMNMX R0, R38, R3, !PT ;  /* 0x0000000326007209 */ /* 0x000fc80007800000 */
[----:B------:R-:W-:-:S04]  /*1900*/  FMNMX R3, R39, R0, !PT ;  /* 0x0000000027037209 */ /* 0x000fc80007800000 */
[----:B------:R-:W-:Y:S02]  /*1910*/  FMNMX R0, R42, R3, !PT ;  /* 0x000000032a007209 */ /* 0x000fe40007800000 */
[----:B-1----:R-:W-:Y:S02]  /*1920*/  FMNMX R4, R6, R7, !PT ;  /* 0x0000000706047209 */ /* 0x002fe40007800000 */
[----:B------:R-:W-:Y:S02]  /*1930*/  FMNMX R3, R43, R0, !PT ;  /* 0x000000002b037209 */ /* 0x000fe40007800000 */
[----:B------:R-:W-:Y:S02]  /*1940*/  FSETP.NEU.AND P1, PT, R4, -INF , PT ;  /* 0xff8000000400780b */ /* 0x000fe40003f2d000 */
[----:B------:R-:W-:Y:S02]  /*1950*/  FMNMX R0, R46, R3, !PT ;  /* 0x000000032e007209 */ /* 0x000fe40007800000 */
[----:B------:R-:W-:-:S02]  /*1960*/  FSEL R5, R4, RZ, P1 ;  /* 0x000000ff04057208 */ /* 0x000fc40000800000 */
[----:B------:R-:W-:-:S03]  /*1970*/  FMNMX R3, R47, R0, !PT ;  /* 0x000000002f037209 */ /* 0x000fc60007800000 */
[----:B------:R-:W-:Y:S01]  /*1980*/  FMUL R6, R5, UR6 ;  /* 0x0000000605067c20 */ /* 0x000fe20008400000 */
[----:B------:R-:W-:-:S03]  /*1990*/  FMNMX R0, R50, R3, !PT ;  /* 0x0000000332007209 */ /* 0x000fc60007800000 */
[--C-:B------:R-:W-:Y:S01]  /*19a0*/  FFMA R24, R24, UR6, -R6.reuse ;  /* 0x0000000618187c23 */ /* 0x100fe20008000806 */
[--C-:B------:R-:W-:Y:S01]  /*19b0*/  FFMA R25, R25, UR6, -R6.reuse ;  /* 0x0000000619197c23 */ /* 0x100fe20008000806 */
[----:B------:R-:W-:Y:S01]  /*19c0*/  FMNMX R3, R51, R0, !PT ;  /* 0x0000000033037209 */ /* 0x000fe20007800000 */
[--C-:B------:R-:W-:Y:S01]  /*19d0*/  FFMA R36, R36, UR6, -R6.reuse ;  /* 0x0000000624247c23 */ /* 0x100fe20008000806 */
[--C-:B------:R-:W-:Y:S01]  /*19e0*/  FFMA R29, R29, UR6, -R6.reuse ;  /* 0x000000061d1d7c23 */ /* 0x100fe20008000806 */
[----:B------:R-:W-:Y:S01]  /*19f0*/  FSETP.GEU.AND P5, PT, R24, -126, PT ;  /* 0xc2fc00001800780b */ /* 0x000fe20003fae000 */
[--C-:B------:R-:W-:Y:S01]  /*1a00*/  FFMA R33, R33, UR6, -R6.reuse ;  /* 0x0000000621217c23 */ /* 0x100fe20008000806 */
[----:B------:R-:W-:Y:S01]  /*1a10*/  FSETP.GEU.AND P6, PT, R25, -126, PT ;  /* 0xc2fc00001900780b */ /* 0x000fe20003fce000 */
[--C-:B------:R-:W-:Y:S01]  /*1a20*/  FFMA R28, R28, UR6, -R6.reuse ;  /* 0x000000061c1c7c23 */ /* 0x100fe20008000806 */
[----:B------:R-:W-:Y:S01]  /*1a30*/  FMNMX R0, R54, R3, !PT ;  /* 0x0000000336007209 */ /* 0x000fe20007800000 */
[--C-:B------:R-:W-:Y:S01]  /*1a40*/  FFMA R32, R32, UR6, -R6.reuse ;  /* 0x0000000620207c23 */ /* 0x100fe20008000806 */
[--C-:B------:R-:W-:Y:S01]  /*1a50*/  FFMA R37, R37, UR6, -R6.reuse ;  /* 0x0000000625257c23 */ /* 0x100fe20008000806 */
[----:B------:R-:W-:Y:S01]  /*1a60*/  FSETP.GEU.AND P2, PT, R29, -126, PT ;  /* 0xc2fc00001d00780b */ /* 0x000fe20003f4e000 */
[--C-:B------:R-:W-:Y:S01]  /*1a70*/  FFMA R41, R41, UR6, -R6.reuse ;  /* 0x0000000629297c23 */ /* 0x100fe20008000806 */
[----:B------:R-:W-:Y:S01]  /*1a80*/  FMNMX R0, R55, R0, !PT ;  /* 0x0000000037007209 */ /* 0x000fe20007800000 */
[--C-:B------:R-:W-:Y:S01]  /*1a90*/  FFMA R45, R45, UR6, -R6.reuse ;  /* 0x000000062d2d7c23 */ /* 0x100fe20008000806 */
[----:B------:R-:W-:Y:S01]  /*1aa0*/  FSETP.GEU.AND P4, PT, R33, -126, PT ;  /* 0xc2fc00002100780b */ /* 0x000fe20003f8e000 */
[--C-:B------:R-:W-:Y:S01]  /*1ab0*/  FFMA R40, R40, UR6, -R6.reuse ;  /* 0x0000000628287c23 */ /* 0x100fe20008000806 */
[----:B------:R-:W-:Y:S01]  /*1ac0*/  @!P5 FMUL R24, R24, 0.5 ;  /* 0x3f0000001818d820 */ /* 0x000fe20000400000 */
[----:B------:R-:W1:Y:S01]  /*1ad0*/  SHFL.BFLY PT, R3, R0, 0x1, 0x1f ;  /* 0x0c201f0000037f89 */ /* 0x000e6200000e0000 */
[----:B------:R-:W-:Y:S01]  /*1ae0*/  @!P6 FMUL R25, R25, 0.5 ;  /* 0x3f0000001919e820 */ /* 0x000fe20000400000 */
[----:B------:R-:W-:Y:S01]  /*1af0*/  FSETP.GEU.AND P3, PT, R28, -126, PT ;  /* 0xc2fc00001c00780b */ /* 0x000fe20003f6e000 */
[--C-:B------:R-:W-:Y:S01]  /*1b00*/  FFMA R44, R44, UR6, -R6.reuse ;  /* 0x000000062c2c7c23 */ /* 0x100fe20008000806 */
[----:B------:R-:W-:Y:S01]  /*1b10*/  FSETP.GEU.AND P1, PT, R32, -126, PT ;  /* 0xc2fc00002000780b */ /* 0x000fe20003f2e000 */
[----:B------:R-:W2:Y:S01]  /*1b20*/  MUFU.EX2 R24, R24 ;  /* 0x0000001800187308 */ /* 0x000ea20000000800 */
[----:B------:R-:W-:Y:S01]  /*1b30*/  @!P2 FMUL R29, R29, 0.5 ;  /* 0x3f0000001d1da820 */ /* 0x000fe20000400000 */
[--C-:B------:R-:W-:Y:S01]  /*1b40*/  FFMA R48, R48, UR6, -R6.reuse ;  /* 0x0000000630307c23 */ /* 0x100fe20008000806 */
[--C-:B------:R-:W-:Y:S01]  /*1b50*/  FFMA R49, R49, UR6, -R6.reuse ;  /* 0x0000000631317c23 */ /* 0x100fe20008000806 */
[--C-:B------:R-:W-:Y:S01]  /*1b60*/  FFMA R52, R52, UR6, -R6.reuse ;  /* 0x0000000634347c23 */ /* 0x100fe20008000806 */
[----:B------:R-:W-:Y:S01]  /*1b70*/  @!P4 FMUL R33, R33, 0.5 ;  /* 0x3f0000002121c820 */ /* 0x000fe20000400000 */
[----:B------:R-:W-:-:S02]  /*1b80*/  FFMA R53, R53, UR6, -R6 ;  /* 0x0000000635357c23 */ /* 0x000fc40008000806 */
[----:B------:R-:W3:Y:S02]  /*1b90*/  MUFU.EX2 R25, R25 ;  /* 0x0000001900197308 */ /* 0x000ee40000000800 */
[----:B------:R-:W-:Y:S02]  /*1ba0*/  @!P3 FMUL R28, R28, 0.5 ;  /* 0x3f0000001c1cb820 */ /* 0x000fe40000400000 */
[----:B------:R-:W-:-:S04]  /*1bb0*/  @!P1 FMUL R32, R32, 0.5 ;  /* 0x3f00000020209820 */ /* 0x000fc80000400000 */
[----:B------:R-:W4:Y:S01]  /*1bc0*/  MUFU.EX2 R29, R29 ;  /* 0x0000001d001d7308 */ /* 0x000f220000000800 */
[----:B--2---:R-:W-:Y:S01]  /*1bd0*/  @!P5 FMUL R24, R24, R24 ;  /* 0x000000181818d220 */ /* 0x004fe20000400000 */
[----:B------:R-:W-:Y:S02]  /*1be0*/  FSETP.GEU.AND P5, PT, R36, -126, PT ;  /* 0xc2fc00002400780b */ /* 0x000fe40003fae000 */
[----:B-1----:R-:W-:-:S04]  /*1bf0*/  FMNMX R3, R0, R3, !PT ;  /* 0x0000000300037209 */ /* 0x002fc80007800000 */
[----:B------:R-:W1:Y:S01]  /*1c00*/  MUFU.EX2 R33, R33 ;  /* 0x0000002100217308 */ /* 0x000e620000000800 */
[----:B---3--:R-:W-:Y:S01]  /*1c10*/  @!P6 FMUL R25, R25, R25 ;  /* 0x000000191919e220 */ /* 0x008fe20000400000 */
[----:B------:R-:W-:Y:S01]  /*1c20*/  FSETP.GEU.AND P6, PT, R37, -126, PT ;  /* 0xc2fc00002500780b */ /* 0x000fe20003fce000 */
[----:B------:R-:W2:Y:S04]  /*1c30*/  SHFL.BFLY PT, R0, R3, 0x2, 0x1f ;  /* 0x0c401f0003007f89 */ /* 0x000ea800000e0000 */
[----:B------:R-:W-:Y:S01]  /*1c40*/  @!P5 FMUL R36, R36, 0.5 ;  /* 0x3f0000002424d820 */ /* 0x000fe20000400000 */
[----:B------:R-:W3:Y:S01]  /*1c50*/  MUFU.EX2 R28, R28 ;  /* 0x0000001c001c7308 */ /* 0x000ee20000000800 */
[----:B----4-:R-:W-:Y:S01]  /*1c60*/  @!P2 FMUL R29, R29, R29 ;  /* 0x0000001d1d1da220 */ /* 0x010fe20000400000 */
[----:B------:R-:W-:-:S05]  /*1c70*/  FSETP.GEU.AND P2, PT, R41, -126, PT ;  /* 0xc2fc00002900780b */ /* 0x000fca0003f4e000 */
[----:B------:R-:W-:Y:S01]  /*1c80*/  @!P6 FMUL R37, R37, 0.5 ;  /* 0x3f0000002525e820 */ /* 0x000fe20000400000 */
[----:B------:R-:W4:Y:S01]  /*1c90*/  MUFU.EX2 R36, R36 ;  /* 0x0000002400247308 */ /* 0x000f220000000800 */
[----:B-1----:R-:W-:Y:S01]  /*1ca0*/  @!P4 FMUL R33, R33, R33 ;  /* 0x000000212121c220 */ /* 0x002fe20000400000 */
[----:B------:R-:W-:-:S05]  /*1cb0*/  FSETP.GEU.AND P4, PT, R45, -126, PT ;  /* 0xc2fc00002d00780b */ /* 0x000fca0003f8e000 */
[----:B------:R-:W-:Y:S01]  /*1cc0*/  @!P2 FMUL R41, R41, 0.5 ;  /* 0x3f0000002929a820 */ /* 0x000fe20000400000 */
[----:B------:R-:W1:Y:S01]  /*1cd0*/  MUFU.EX2 R32, R32 ;  /* 0x0000002000207308 */ /* 0x000e620000000800 */
[----:B---3--:R-:W-:Y:S01]  /*1ce0*/  @!P3 FMUL R28, R28, R28 ;  /* 0x0000001c1c1cb220 */ /* 0x008fe20000400000 */
[----:B------:R-:W-:Y:S02]  /*1cf0*/  FSETP.GEU.AND P3, PT, R40, -126, PT ;  /* 0xc2fc00002800780b */ /* 0x000fe40003f6e000 */
[----:B--2---:R-:W-:-:S03]  /*1d00*/  FMNMX R5, R3, R0, !PT ;  /* 0x0000000003057209 */ /* 0x004fc60007800000 */
[----:B------:R-:W-:Y:S01]  /*1d10*/  @!P4 FMUL R45, R45, 0.5 ;  /* 0x3f0000002d2dc820 */ /* 0x000fe20000400000 */
[----:B------:R-:W2:Y:S01]  /*1d20*/  MUFU.EX2 R37, R37 ;  /* 0x0000002500257308 */ /* 0x000ea20000000800 */
[----:B----4-:R-:W-:Y:S01]  /*1d30*/  @!P5 FMUL R36, R36, R36 ;  /* 0x000000242424d220 */ /* 0x010fe20000400000 */
[----:B------:R-:W-:-:S04]  /*1d40*/  FSETP.NEU.AND P5, PT, R5, -INF , PT ;  /* 0xff8000000500780b */ /* 0x000fc80003fad000 */
[----:B------:R-:W-:Y:S01]  /*1d50*/  FSEL R0, R5, RZ, P5 ;  /* 0x000000ff05007208 */ /* 0x000fe20002800000 */
[----:B------:R-:W-:Y:S01]  /*1d60*/  @!P3 FMUL R40, R40, 0.5 ;  /* 0x3f0000002828b820 */ /* 0x000fe20000400000 */
[----:B------:R-:W-:Y:S01]  /*1d70*/  FSETP.GEU.AND P5, PT, R49, -126, PT ;  /* 0xc2fc00003100780b */ /* 0x000fe20003fae000 */
[----:B-1----:R-:W-:Y:S01]  /*1d80*/  @!P1 FMUL R32, R32, R32 ;  /* 0x0000002020209220 */ /* 0x002fe20000400000 */
[----:B------:R-:W-:Y:S01]  /*1d90*/  FSETP.GEU.AND P1, PT, R44, -126, PT ;  /* 0xc2fc00002c00780b */ /* 0x000fe20003f2e000 */
[----:B------:R-:W1:Y:S01]  /*1da0*/  MUFU.EX2 R8, R41 ;  /* 0x0000002900087308 */ /* 0x000e620000000800 */
[----:B------:R-:W-:-:S04]  /*1db0*/  FMUL R0, R0, UR6 ;  /* 0x0000000600007c20 */ /* 0x000fc80008400000 */
[--C-:B------:R-:W-:Y:S01]  /*1dc0*/  FFMA R27, R27, UR6, -R0.reuse ;  /* 0x000000061b1b7c23 */ /* 0x100fe20008000800 */
[----:B--2---:R-:W-:Y:S01]  /*1dd0*/  @!P6 FMUL R37, R37, R37 ;  /* 0x000000252525e220 */ /* 0x004fe20000400000 */
[----:B------:R-:W-:Y:S01]  /*1de0*/  FSETP.GEU.AND P6, PT, R48, -126, PT ;  /* 0xc2fc00003000780b */ /* 0x000fe20003fce000 */
[----:B------:R-:W2:Y:S01]  /*1df0*/  MUFU.EX2 R10, R45 ;  /* 0x0000002d000a7308 */ /* 0x000ea20000000800 */
[--C-:B------:R-:W-:Y:S01]  /*1e00*/  FFMA R26, R26, UR6, -R0.reuse ;  /* 0x000000061a1a7c23 */ /* 0x100fe20008000800 */
[----:B------:R-:W-:Y:S01]  /*1e10*/  @!P5 FMUL R49, R49, 0.5 ;  /* 0x3f0000003131d820 */ /* 0x000fe20000400000 */
[--C-:B------:R-:W-:Y:S01]  /*1e20*/  FFMA R30, R30, UR6, -R0.reuse ;  /* 0x000000061e1e7c23 */ /* 0x100fe20008000800 */
[----:B------:R-:W-:Y:S01]  /*1e30*/  @!P1 FMUL R44, R44, 0.5 ;  /* 0x3f0000002c2c9820 */ /* 0x000fe20000400000 */
[--C-:B------:R-:W-:Y:S01]  /*1e40*/  FFMA R31, R31, UR6, -R0.reuse ;  /* 0x000000061f1f7c23 */ /* 0x100fe20008000800 */
[--C-:B------:R-:W-:Y:S01]  /*1e50*/  FFMA R35, R35, UR6, -R0.reuse ;  /* 0x0000000623237c23 */ /* 0x100fe20008000800 */
[--C-:B------:R-:W-:Y:S01]  /*1e60*/  FFMA R34, R34, UR6, -R0.reuse ;  /* 0x0000000622227c23 */ /* 0x100fe20008000800 */
[----:B------:R-:W3:Y:S01]  /*1e70*/  MUFU.EX2 R7, R40 ;  /* 0x0000002800077308 */ /* 0x000ee20000000800 */
[----:B-1----:R-:W-:Y:S01]  /*1e80*/  @!P2 FMUL R8, R8, R8 ;  /* 0x000000080808a220 */ /* 0x002fe20000400000 */
[----:B------:R-:W-:Y:S01]  /*1e90*/  FSETP.GEU.AND P2, PT, R53, -126, PT ;  /* 0xc2fc00003500780b */ /* 0x000fe20003f4e000 */
[--C-:B------:R-:W-:Y:S01]  /*1ea0*/  FFMA R3, R38, UR6, -R0.reuse ;  /* 0x0000000626037c23 */ /* 0x100fe20008000800 */
[----:B------:R-:W-:Y:S01]  /*1eb0*/  @!P6 FMUL R48, R48, 0.5 ;  /* 0x3f0000003030e820 */ /* 0x000fe20000400000 */
[--C-:B------:R-:W-:Y:S01]  /*1ec0*/  FFMA R39, R39, UR6, -R0.reuse ;  /* 0x0000000627277c23 */ /* 0x100fe20008000800 */
[--C-:B------:R-:W-:Y:S01]  /*1ed0*/  FFMA R42, R42, UR6, -R0.reuse ;  /* 0x000000062a2a7c23 */ /* 0x100fe20008000800 */
[--C-:B------:R-:W-:Y:S01]  /*1ee0*/  FFMA R43, R43, UR6, -R0.reuse ;  /* 0x000000062b2b7c23 */ /* 0x100fe20008000800 */
[----:B------:R-:W1:Y:S01]  /*1ef0*/  MUFU.EX2 R9, R44 ;  /* 0x0000002c00097308 */ /* 0x000e620000000800 */
[----:B--2---:R-:W-:Y:S01]  /*1f00*/  @!P4 FMUL R10, R10, R10 ;  /* 0x0000000a0a0ac220 */ /* 0x004fe20000400000 */
[----:B------:R-:W-:Y:S01]  /*1f10*/  FSETP.GEU.AND P4, PT, R27, -126, PT ;  /* 0xc2fc00001b00780b */ /* 0x000fe20003f8e000 */
[--C-:B------:R-:W-:Y:S01]  /*1f20*/  FFMA R46, R46, UR6, -R0.reuse ;  /* 0x000000062e2e7c23 */ /* 0x100fe20008000800 */
[--C-:B------:R-:W-:Y:S01]  /*1f30*/  FFMA R47, R47, UR6, -R0.reuse ;  /* 0x000000062f2f7c23 */ /* 0x100fe20008000800 */
[--C-:B------:R-:W-:Y:S01]  /*1f40*/  FFMA R50, R50, UR6, -R0.reuse ;  /* 0x0000000632327c23 */ /* 0x100fe20008000800 */
[--C-:B------:R-:W-:Y:S01]  /*1f50*/  FFMA R51, R51, UR6, -R0.reuse ;  /* 0x0000000633337c23 */ /* 0x100fe20008000800 */
[----:B------:R-:W-:Y:S01]  /*1f60*/  @!P2 FMUL R53, R53, 0.5 ;  /* 0x3f0000003535a820 */ /* 0x000fe20000400000 */
[----:B------:R-:W2:Y:S01]  /*1f70*/  MUFU.EX2 R11, R48 ;  /* 0x00000030000b7308 */ /* 0x000ea20000000800 */
[----:B---3--:R-:W-:Y:S01]  /*1f80*/  @!P3 FMUL R7, R7, R7 ;  /* 0x000000070707b220 */ /* 0x008fe20000400000 */
[----:B------:R-:W-:Y:S01]  /*1f90*/  FSETP.GEU.AND P3, PT, R52, -126, PT ;  /* 0xc2fc00003400780b */ /* 0x000fe20003f6e000 */
[--C-:B------:R-:W-:Y:S01]  /*1fa0*/  FFMA R54, R54, UR6, -R0.reuse ;  /* 0x0000000636367c23 */ /* 0x100fe20008000800 */
[----:B------:R-:W-:Y:S01]  /*1fb0*/  FFMA R0, R55, UR6, -R0 ;  /* 0x0000000637007c23 */ /* 0x000fe20008000800 */
[----:B------:R-:W-:-:S02]  /*1fc0*/  USEL UR6, URZ, 0x1, UP0 ;  /* 0x000000013f067887 */ /* 0x000fc40008000000 */
[----:B------:R-:W-:Y:S01]  /*1fd0*/  @!P4 FMUL R27, R27, 0.5 ;  /* 0x3f0000001b1bc820 */ /* 0x000fe20000400000 */
[----:B------:R-:W3:Y:S01]  /*1fe0*/  MUFU.EX2 R6, R49 ;  /* 0x0000003100067308 */ /* 0x000ee20000000800 */
[----:B-1----:R-:W-:Y:S01]  /*1ff0*/  @!P1 FMUL R9, R9, R9 ;  /* 0x0000000909099220 */ /* 0x002fe20000400000 */
[----:B------:R-:W-:Y:S02]  /*2000*/  FSETP.GEU.AND P1, PT, R26, -126, PT ;  /* 0xc2fc00001a00780b */ /* 0x000fe40003f2e000 */
[----:B------:R-:W-:-:S03]  /*2010*/  LOP3.LUT R96, R96, UR6, RZ, 0x3c, !PT ;  /* 0x0000000660607c12 */ /* 0x000fc6000f8e3cff */
[----:B------:R-:W-:Y:S01]  /*2020*/  @!P3 FMUL R52, R52, 0.5 ;  /* 0x3f0000003434b820 */ /* 0x000fe20000400000 */
[----:B------:R-:W1:Y:S01]  /*2030*/  MUFU.EX2 R12, R53 ;  /* 0x00000035000c7308 */ /* 0x000e620000000800 */
[----:B--2---:R-:W-:Y:S01]  /*2040*/  @!P6 FMUL R11, R11, R11 ;  /* 0x0000000b0b0be220 */ /* 0x004fe20000400000 */
[----:B------:R-:W-:-:S05]  /*2050*/  FSETP.GEU.AND P6, PT, R30, -126, PT ;  /* 0xc2fc00001e00780b */ /* 0x000fca0003fce000 */
[----:B------:R-:W-:Y:S01]  /*2060*/  @!P1 FMUL R26, R26, 0.5 ;  /* 0x3f0000001a1a9820 */ /* 0x000fe20000400000 */
[----:B------:R-:W2:Y:S01]  /*2070*/  MUFU.EX2 R13, R52 ;  /* 0x00000034000d7308 */ /* 0x000ea20000000800 */
[----:B---3--:R-:W-:Y:S01]  /*2080*/  @!P5 FMUL R6, R6, R6 ;  /* 0x000000060606d220 */ /* 0x008fe20000400000 */
[----:B------:R-:W-:-:S03]  /*2090*/  FSETP.GEU.AND P5, PT, R31, -126, PT ;  /* 0xc2fc00001f00780b */ /* 0x000fc60003fae000 */
[----:B------:R-:W-:Y:S01]  /*20a0*/  FADD R41, R33, R6 ;  /* 0x0000000621297221 */ /* 0x000fe20000000000 */
[----:B------:R-:W-:Y:S01]  /*20b0*/  F2FP.F16.F32.PACK_AB R100, R6, R11 ;  /* 0x0000000b0664723e */ /* 0x000fe200000000ff */
[----:B------:R-:W-:Y:S01]  /*20c0*/  @!P6 FMUL R30, R30, 0.5 ;  /* 0x3f0000001e1ee820 */ /* 0x000fe20000400000 */
[----:B------:R3:W4:Y:S01]  /*20d0*/  MUFU.EX2 R14, R26 ;  /* 0x0000001a000e7308 */ /* 0x0007220000000800 */
[----:B-1----:R-:W-:Y:S01]  /*20e0*/  @!P2 FMUL R12, R12, R12 ;  /* 0x0000000c0c0ca220 */ /* 0x002fe20000400000 */
[----:B------:R-:W-:-:S03]  /*20f0*/  FSETP.GEU.AND P2, PT, R35, -126, PT ;  /* 0xc2fc00002300780b */ /* 0x000fc60003f4e000 */
[----:B------:R-:W-:Y:S02]  /*2100*/  FADD R45, R37, R12 ;  /* 0x0000000c252d7221 */ /* 0x000fe40000000000 */
[----:B------:R-:W-:Y:S01]  /*2110*/  @!P5 FMUL R31, R31, 0.5 ;  /* 0x3f0000001f1fd820 */ /* 0x000fe20000400000 */
[----:B------:R-:W1:Y:S01]  /*2120*/  MUFU.EX2 R27, R27 ;  /* 0x0000001b001b7308 */ /* 0x000e620000000800 */
[----:B--2---:R-:W-:Y:S01]  /*2130*/  @!P3 FMUL R13, R13, R13 ;  /* 0x0000000d0d0db220 */ /* 0x004fe20000400000 */
[----:B------:R-:W-:Y:S01]  /*2140*/  FSETP.GEU.AND P3, PT, R34, -126, PT ;  /* 0xc2fc00002200780b */ /* 0x000fe20003f6e000 */
[----:B---3--:R-:W-:-:S03]  /*2150*/  FADD R26, R25, R8 ;  /* 0x00000008191a7221 */ /* 0x008fc60000000000 */
[----:B------:R-:W-:Y:S01]  /*2160*/  F2FP.F16.F32.PACK_AB R102, R12, R13 ;  /* 0x0000000d0c66723e */ /* 0x000fe200000000ff */
[----:B------:R-:W-:Y:S01]  /*2170*/  @!P2 FMUL R35, R35, 0.5 ;  /* 0x3f0000002323a820 */ /* 0x000fe20000400000 */
[----:B------:R2:W3:Y:S01]  /*2180*/  MUFU.EX2 R15, R30 ;  /* 0x0000001e000f7308 */ /* 0x0004e20000000800 */
[----:B----4-:R-:W-:Y:S01]  /*2190*/  @!P1 FMUL R14, R14, R14 ;  /* 0x0000000e0e0e9220 */ /* 0x010fe20000400000 */
[----:B------:R-:W-:Y:S01]  /*21a0*/  FSETP.GEU.AND P1, PT, R3, -126, PT ;  /* 0xc2fc00000300780b */ /* 0x000fe20003f2e000 */
[----:B------:R-:W-:-:S04]  /*21b0*/  FADD R26, R26, R41 ;  /* 0x000000291a1a7221 */ /* 0x000fc80000000000 */
[----:B------:R-:W-:Y:S01]  /*21c0*/  @!P3 FMUL R34, R34, 0.5 ;  /* 0x3f0000002222b820 */ /* 0x000fe20000400000 */
[----:B------:R-:W4:Y:S01]  /*21d0*/  MUFU.EX2 R20, R31 ;  /* 0x0000001f00147308 */ /* 0x000f220000000800 */
[----:B-1----:R-:W-:Y:S01]  /*21e0*/  @!P4 FMUL R27, R27, R27 ;  /* 0x0000001b1b1bc220 */ /* 0x002fe20000400000 */
[----:B------:R-:W-:Y:S01]  /*21f0*/  FSETP.GEU.AND P4, PT, R39, -126, PT ;  /* 0xc2fc00002700780b */ /* 0x000fe20003f8e000 */
[----:B--2---:R-:W-:-:S04]  /*2200*/  FADD R30, R28, R9 ;  /* 0x000000091c1e7221 */ /* 0x004fc80000000000 */
[----:B------:R-:W-:Y:S01]  /*2210*/  @!P1 FMUL R3, R3, 0.5 ;  /* 0x3f00000003039820 */ /* 0x000fe20000400000 */
[----:B------:R-:W1:Y:S01]  /*2220*/  MUFU.EX2 R38, R35 ;  /* 0x0000002300267308 */ /* 0x000e620000000800 */
[----:B---3--:R-:W-:Y:S01]  /*2230*/  @!P6 FMUL R15, R15, R15 ;  /* 0x0000000f0f0fe220 */ /* 0x008fe20000400000 */
[----:B------:R-:W-:-:S05]  /*2240*/  FSETP.GEU.AND P6, PT, R42, -126, PT ;  /* 0xc2fc00002a00780b */ /* 0x000fca0003fce000 */
[----:B------:R-:W-:Y:S01]  /*2250*/  @!P4 FMUL R39, R39, 0.5 ;  /* 0x3f0000002727c820 */ /* 0x000fe20000400000 */
[----:B------:R2:W3:Y:S01]  /*2260*/  MUFU.EX2 R21, R34 ;  /* 0x0000002200157308 */ /* 0x0004e20000000800 */
[----:B----4-:R-:W-:Y:S01]  /*2270*/  @!P5 FMUL R20, R20, R20 ;  /* 0x000000141414d220 */ /* 0x010fe20000400000 */
[----:B------:R-:W-:-:S05]  /*2280*/  FSETP.GEU.AND P5, PT, R43, -126, PT ;  /* 0xc2fc00002b00780b */ /* 0x000fca0003fae000 */
[----:B------:R-:W-:Y:S01]  /*2290*/  @!P6 FMUL R42, R42, 0.5 ;  /* 0x3f0000002a2ae820 */ /* 0x000fe20000400000 */
[----:B------:R4:W5:Y:S01]  /*22a0*/  MUFU.EX2 R31, R3 ;  /* 0x00000003001f7308 */ /* 0x0009620000000800 */
[----:B-1----:R-:W-:Y:S01]  /*22b0*/  @!P2 FMUL R38, R38, R38 ;  /* 0x000000262626a220 */ /* 0x002fe20000400000 */
[----:B------:R-:W-:Y:S01]  /*22c0*/  FSETP.GEU.AND P2, PT, R47, -126, PT ;  /* 0xc2fc00002f00780b */ /* 0x000fe20003f4e000 */
[----:B--2---:R-:W-:-:S04]  /*22d0*/  FADD R34, R29, R10 ;  /* 0x0000000a1d227221 */ /* 0x004fc80000000000 */
[----:B------:R-:W-:Y:S01]  /*22e0*/  @!P5 FMUL R43, R43, 0.5 ;  /* 0x3f0000002b2bd820 */ /* 0x000fe20000400000 */
[----:B------:R-:W1:Y:S01]  /*22f0*/  MUFU.EX2 R40, R39 ;  /* 0x0000002700287308 */ /* 0x000e620000000800 */
[----:B---3--:R-:W-:Y:S01]  /*2300*/  @!P3 FMUL R21, R21, R21 ;  /* 0x000000151515b220 */ /* 0x008fe20000400000 */
[----:B------:R-:W-:Y:S01]  /*2310*/  FSETP.GEU.AND P3, PT, R46, -126, PT ;  /* 0xc2fc00002e00780b */ /* 0x000fe20003f6e000 */
[----:B----4-:R-:W-:Y:S01]  /*2320*/  FADD R3, R24, R7 ;  /* 0x0000000718037221 */ /* 0x010fe20000000000 */
[----:B------:R-:W-:Y:S01]  /*2330*/  FADD R45, R34, R45 ;  /* 0x0000002d222d7221 */ /* 0x000fe20000000000 */
[----:B------:R-:W-:Y:S02]  /*2340*/  F2FP.F16.F32.PACK_AB R24, R25, R24 ;  /* 0x000000181918723e */ /* 0x000fe400000000ff */
[----:B------:R-:W-:Y:S01]  /*2350*/  @!P2 FMUL R47, R47, 0.5 ;  /* 0x3f0000002f2fa820 */ /* 0x000fe20000400000 */
[----:B------:R2:W3:Y:S01]  /*2360*/  MUFU.EX2 R35, R42 ;  /* 0x0000002a00237308 */ /* 0x0004e20000000800 */
[----:B-----5:R-:W-:Y:S01]  /*2370*/  @!P1 FMUL R31, R31, R31 ;  /* 0x0000001f1f1f9220 */ /* 0x020fe20000400000 */
[----:B------:R-:W-:Y:S01]  /*2380*/  FSETP.GEU.AND P1, PT, R50, -126, PT ;  /* 0xc2fc00003200780b */ /* 0x000fe20003f2e000 */
[----:B------:R-:W-:Y:S01]  /*2390*/  FADD R26, R26, R45 ;  /* 0x0000002d1a1a7221 */ /* 0x000fe20000000000 */
[----:B------:R-:W-:-:S03]  /*23a0*/  F2FP.F16.F32.PACK_AB R25, R27, R14 ;  /* 0x0000000e1b19723e */ /* 0x000fc600000000ff */
        /* <DEDUP_REMOVED lines=10> */
[----:B------:R-:W-:-:S03]  /*2450*/  FADD R3, R3, R42 ;  /* 0x0000002a03037221 */ /* 0x000fc60000000000 */
[----:B------:R-:W-:Y:S01]  /*2460*/  @!P4 FMUL R51, R51, 0.5 ;  /* 0x3f0000003333c820 */ /* 0x000fe20000400000 */
[----:B------:R-:W2:Y:S01]  /*2470*/  MUFU.EX2 R47, R47 ;  /* 0x0000002f002f7308 */ /* 0x000ea20000000800 */
[----:B-----5:R-:W-:Y:S01]  /*2480*/  @!P5 FMUL R44, R44, R44 ;  /* 0x0000002c2c2cd220 */ /* 0x020fe20000400000 */
[----:B------:R-:W-:Y:S01]  /*2490*/  FSETP.GEU.AND P5, PT, R0, -126, PT ;  /* 0xc2fc00000000780b */ /* 0x000fe20003fae000 */
[----:B------:R-:W-:Y:S02]  /*24a0*/  FADD R30, R30, R43 ;  /* 0x0000002b1e1e7221 */ /* 0x000fe40000000000 */
[----:B------:R-:W-:Y:S01]  /*24b0*/  FADD R34, R27, R44 ;  /* 0x0000002c1b227221 */ /* 0x000fe20000000000 */
[----:B------:R-:W-:Y:S01]  /*24c0*/  F2FP.F16.F32.PACK_AB R27, R20, R15 ;  /* 0x0000000f141b723e */ /* 0x000fe200000000ff */
[----:B------:R-:W-:Y:S01]  /*24d0*/  @!P6 FMUL R54, R54, 0.5 ;  /* 0x3f0000003636e820 */ /* 0x000fe20000400000 */
[----:B------:R-:W3:Y:S01]  /*24e0*/  MUFU.EX2 R50, R50 ;  /* 0x0000003200327308 */ /* 0x000ee20000000800 */
[----:B-1----:R-:W-:Y:S01]  /*24f0*/  @!P3 FMUL R46, R46, R46 ;  /* 0x0000002e2e2eb220 */ /* 0x002fe20000400000 */
[----:B------:R-:W-:Y:S01]  /*2500*/  FADD R3, R3, R30 ;  /* 0x0000001e03037221 */ /* 0x000fe20000000000 */
[----:B------:R-:W-:-:S02]  /*2510*/  IMAD.U32 R30, RZ, RZ, UR50 ;  /* 0x00000032ff1e7e24 */ /* 0x000fc4000f8e00ff */
[----:B------:R-:W-:Y:S02]  /*2520*/  FADD R41, R15, R46 ;  /* 0x0000002e0f297221 */ /* 0x000fe40000000000 */
[----:B------:R-:W-:Y:S01]  /*2530*/  @!P5 FMUL R0, R0, 0.5 ;  /* 0x3f0000000000d820 */ /* 0x000fe20000400000 */
[----:B------:R-:W1:Y:S01]  /*2540*/  MUFU.EX2 R51, R51 ;  /* 0x0000003300337308 */ /* 0x000e620000000800 */
[----:B--2---:R-:W-:Y:S01]  /*2550*/  @!P2 FMUL R47, R47, R47 ;  /* 0x0000002f2f2fa220 */ /* 0x004fe20000400000 */
[----:B------:R2:W-:Y:S03]  /*2560*/  SYNCS.ARRIVE.TRANS64.A1T0 RZ, [R30+UR52], RZ ;  /* 0x000000ff1eff79a7 */ /* 0x0005e60008100034 */
[----:B------:R-:W-:-:S03]  /*2570*/  FADD R42, R20, R47 ;  /* 0x0000002f142a7221 */ /* 0x000fc60000000000 */
[----:B------:R-:W4:Y:S01]  /*2580*/  MUFU.EX2 R54, R54 ;  /* 0x0000003600367308 */ /* 0x000f220000000800 */
[----:B---3--:R-:W-:Y:S01]  /*2590*/  @!P1 FMUL R50, R50, R50 ;  /* 0x0000003232329220 */ /* 0x008fe20000400000 */
[----:B--2---:R-:W-:-:S03]  /*25a0*/  F2FP.F16.F32.PACK_AB R30, R37, R36 ;  /* 0x00000024251e723e */ /* 0x004fc600000000ff */
[----:B------:R-:W-:-:S03]  /*25b0*/  FADD R43, R21, R50 ;  /* 0x00000032152b7221 */ /* 0x000fc60000000000 */
[----:B------:R2:W3:Y:S01]  /*25c0*/  MUFU.EX2 R39, R0 ;  /* 0x0000000000277308 */ /* 0x0004e20000000800 */
[----:B-1----:R-:W-:-:S04]  /*25d0*/  @!P4 FMUL R51, R51, R51 ;  /* 0x000000333333c220 */ /* 0x002fc80000400000 */
[----:B------:R-:W-:Y:S01]  /*25e0*/  FADD R49, R38, R51 ;  /* 0x0000003326317221 */ /* 0x000fe20000000000 */
[----:B------:R-:W-:Y:S01]  /*25f0*/  F2FP.F16.F32.PACK_AB R101, R51, R50 ;  /* 0x000000323365723e */ /* 0x000fe200000000ff */
[----:B----4-:R-:W-:Y:S01]  /*2600*/  @!P6 FMUL R54, R54, R54 ;  /* 0x000000363636e220 */ /* 0x010fe20000400000 */
[----:B--2---:R-:W-:Y:S01]  /*2610*/  FADD R0, R14, R35 ;  /* 0x000000230e007221 */ /* 0x004fe20000000000 */
[----:B------:R-:W-:Y:S02]  /*2620*/  FADD R34, R34, R49 ;  /* 0x0000003122227221 */ /* 0x000fe40000000000 */
[----:B------:R-:W-:Y:S01]  /*2630*/  FADD R48, R31, R54 ;  /* 0x000000361f307221 */ /* 0x000fe20000000000 */
[----:B------:R-:W-:Y:S01]  /*2640*/  FADD R0, R0, R43 ;  /* 0x0000002b00007221 */ /* 0x000fe20000000000 */
[----:B------:R-:W-:Y:S01]  /*2650*/  F2FP.F16.F32.PACK_AB R31, R40, R31 ;  /* 0x0000001f281f723e */ /* 0x000fe200000000ff */
[----:B---3--:R-:W-:Y:S01]  /*2660*/  @!P5 FMUL R39, R39, R39 ;  /* 0x000000272727d220 */ /* 0x008fe20000400000 */
[----:B------:R-:W-:-:S03]  /*2670*/  FADD R41, R41, R48 ;  /* 0x0000003029297221 */ /* 0x000fc60000000000 */
[----:B------:R-:W-:Y:S01]  /*2680*/  FADD R53, R40, R39 ;  /* 0x0000002728357221 */ /* 0x000fe20000000000 */
[----:B------:R-:W-:Y:S01]  /*2690*/  FADD R41, R0, R41 ;  /* 0x0000002900297221 */ /* 0x000fe20000000000 */
[----:B------:R-:W-:Y:S01]  /*26a0*/  FADD R0, R3, R26 ;  /* 0x0000001a03007221 */ /* 0x000fe20000000000 */
[----:B------:R-:W-:Y:S01]  /*26b0*/  F2FP.F16.F32.PACK_AB R26, R29, R28 ;  /* 0x0000001c1d1a723e */ /* 0x000fe200000000ff */
[----:B------:R-:W-:Y:S01]  /*26c0*/  FADD R53, R42, R53 ;  /* 0x000000352a357221 */ /* 0x000fe20000000000 */
[----:B------:R-:W-:Y:S02]  /*26d0*/  F2FP.F16.F32.PACK_AB R28, R33, R32 ;  /* 0x00000020211c723e */ /* 0x000fe400000000ff */
[----:B------:R-:W-:Y:S01]  /*26e0*/  F2FP.F16.F32.PACK_AB R33, R44, R35 ;  /* 0x000000232c21723e */ /* 0x000fe200000000ff */
[----:B------:R-:W-:Y:S01]  /*26f0*/  FADD R34, R34, R53 ;  /* 0x0000003522227221 */ /* 0x000fe20000000000 */
[----:B------:R-:W-:Y:S02]  /*2700*/  F2FP.F16.F32.PACK_AB R32, R8, R7 ;  /* 0x000000070820723e */ /* 0x000fe400000000ff */
[----:B------:R-:W-:Y:S01]  /*2710*/  F2FP.F16.F32.PACK_AB R29, R38, R21 ;  /* 0x00000015261d723e */ /* 0x000fe200000000ff */
[----:B------:R-:W-:Y:S01]  /*2720*/  FADD R3, R41, R34 ;  /* 0x0000002229037221 */ /* 0x000fe20000000000 */
[----:B------:R-:W-:-:S02]  /*2730*/  F2FP.F16.F32.PACK_AB R34, R10, R9 ;  /* 0x000000090a22723e */ /* 0x000fc400000000ff */
[----:B------:R-:W-:Y:S01]  /*2740*/  F2FP.F16.F32.PACK_AB R35, R47, R46 ;  /* 0x0000002e2f23723e */ /* 0x000fe200000000ff */
[----:B------:R-:W-:Y:S06]  /*2750*/  @!P0 BRA `(.L_x_21) ;  /* 0x0000000000048947 */ /* 0x000fec0003800000 */
[----:B------:R-:W-:Y:S01]  /*2760*/  BPT.TRAP 0x1 ;  /* 0x000000040000795c */ /* 0x000fe20000300000 */
.L_x_21:
[----:B------:R-:W-:Y:S01]  /*2770*/  ULEA UR6, UR24, UR46, 0x3 ;  /* 0x0000002e18067291 */ /* 0x000fe2000f8e183f */
[----:B------:R-:W-:-:S08]  /*2780*/  SHF.L.U32 R6, R96, 0x1f, RZ ;  /* 0x0000001f60067819 */ /* 0x000fd000000006ff */
[----:B------:R-:W1:Y:S02]  /*2790*/  SYNCS.PHASECHK.TRANS64.TRYWAIT P1, [UR6+0x13a00], R6 ;  /* 0x013a0006ff0075a7 */ /* 0x000e640008020146 */
[----:B-1----:R-:W-:Y:S05]  /*27a0*/  @!P1 BRA `(.L_x_22) ;  /* 0x0000006000709947 */ /* 0x002fea0003800000 */
.L_x_119:
[----:B------:R-:W-:Y:S01]  /*27b0*/  UIMAD UR10, UR24, 0x280, UR45 ;  /* 0x00000280180a78a4 */ /* 0x000fe2000f8e022d */
[----:B------:R-:W-:Y:S01]  /*27c0*/  WARPGROUP.ARRIVE ;  /* 0x00000000000079c5 */ /* 0x000fe20000000000 */
[----:B------:R-:W-:Y:S01]  /*27d0*/  UMOV UR7, 0xc0000010 ;  /* 0xc000001000077882 */ /* 0x000fe20000000000 */
[----:B------:R-:W-:Y:S01]  /*27e0*/  F2FP.F16.F32.PACK_AB R103, R39, R54 ;  /* 0x000000362767723e */ /* 0x000fe200000000ff */
[----:B------:R-:W-:Y:S02]  /*27f0*/  UIADD3 UR11, UR10, 0x80, URZ ;  /* 0x000000800a0b7890 */ /* 0x000fe4000fffe03f */
[----:B------:R-:W-:Y:S02]  /*2800*/  UIADD3 UR14, UR10, 0x100, URZ ;  /* 0x000001000a0e7890 */ /* 0x000fe4000fffe03f */
[----:B------:R-:W-:Y:S01]  /*2810*/  UMOV UR6, UR10 ;  /* 0x0000000a00067c82 */ /* 0x000fe20008000000 */
[----:B------:R-:W-:Y:S01]  /*2820*/  UIADD3 UR15, UR10, 0x180, URZ ;  /* 0x000001800a0f7890 */ /* 0x000fe2000fffe03f */
[----:B------:R-:W-:Y:S01]  /*2830*/  HGMMA.64x16x16.F32 R88, R24, gdesc[UR4].tnspB, RZ, !UPT, gsb0 ;  /* 0x4020000418587df0 */ /* 0x000fe2000c0008ff */
[----:B------:R-:W-:Y:S01]  /*2840*/  UMOV UR6, UR11 ;  /* 0x0000000b00067c82 */ /* 0x000fe20008000000 */
[----:B------:R-:W-:Y:S01]  /*2850*/  UMOV UR7, 0xc0000010 ;  /* 0xc000001000077882 */ /* 0x000fe20000000000 */
[----:B------:R-:W-:-:S02]  /*2860*/  UIADD3 UR18, UR10, 0x200, URZ ;  /* 0x000002000a127890 */ /* 0x000fc4000fffe03f */
[----:B------:R-:W-:Y:S01]  /*2870*/  UIADD3 UR11, UR10, 0xa0, URZ ;  /* 0x000000a00a0b7890 */ /* 0x000fe2000fffe03f */
[----:B------:R-:W-:Y:S02]  /*2880*/  WARPGROUP.DEPBAR.LE gsb0, 0x0 ;  /* 0x00008000000079c5 */ /* 0x000fe40000010000 */
[----:B------:R-:W-:-:S06]  /*2890*/  WARPGROUP.ARRIVE ;  /* 0x00000000000079c5 */ /* 0x000fcc0000000000 */
[----:B------:R-:W-:Y:S01]  /*28a0*/  HGMMA.64x16x16.F32 R80, R24, gdesc[UR4].tnspB, RZ, !UPT, gsb0 ;  /* 0x4020000418507df0 */ /* 0x000fe2000c0008ff */
[----:B------:R-:W-:Y:S01]  /*28b0*/  UMOV UR6, UR14 ;  /* 0x0000000e00067c82 */ /* 0x000fe20008000000 */
[----:B------:R-:W-:Y:S01]  /*28c0*/  UMOV UR7, 0xc0000010 ;  /* 0xc000001000077882 */ /* 0x000fe20000000000 */
        /* <DEDUP_REMOVED lines=16> */
[----:B------:R-:W-:Y:S01]  /*29d0*/  UIADD3 UR6, UR10, 0x20, URZ ;  /* 0x000000200a067890 */ /* 0x000fe2000fffe03f */
[----:B------:R-:W-:Y:S01]  /*29e0*/  UMOV UR7, 0xc0000010 ;  /* 0xc000001000077882 */ /* 0x000fe20000000000 */
[----:B------:R-:W-:Y:S02]  /*29f0*/  WARPGROUP.DEPBAR.LE gsb0, 0x0 ;  /* 0x00008000000079c5 */ /* 0x000fe40000010000 */
[----:B------:R-:W-:-:S06]  /*2a00*/  WARPGROUP.ARRIVE ;  /* 0x00000000000079c5 */ /* 0x000fcc0000000000 */
[----:B------:R-:W-:Y:S01]  /*2a10*/  HGMMA.64x16x16.F32 R88, R28, gdesc[UR4].tnspB, R88, gsb0 ;  /* 0x402000041c587df0 */ /* 0x000fe20008000858 */
[----:B------:R-:W-:Y:S01]  /*2a20*/  UMOV UR6, UR11 ;  /* 0x0000000b00067c82 */ /* 0x000fe20008000000 */
[----:B------:R-:W-:Y:S01]  /*2a30*/  UMOV UR7, 0xc0000010 ;  /* 0xc000001000077882 */ /* 0x000fe20000000000 */
[----:B------:R-:W-:Y:S01]  /*2a40*/  UIADD3 UR11, UR10, 0xc0, URZ ;  /* 0x000000c00a0b7890 */ /* 0x000fe2000fffe03f */
        /* <DEDUP_REMOVED lines=46> */
[----:B------:R-:W-:Y:S02]  /*2d30*/  WARPGROUP.DEPBAR.LE gsb0, 0x0 ;  /* 0x00008000000079c5 */ /* 0x000fe40000010000 */
[----:B------:R-:W-:-:S06]  /*2d40*/  WARPGROUP.ARRIVE ;  /* 0x00000000000079c5 */ /* 0x000fcc0000000000 */
[----:B------:R-:W-:Y:S01]  /*2d50*/  HGMMA.64x16x16.F32 R56, R32, gdesc[UR4].tnspB, R56, gsb0 ;  /* 0x4020000420387df0 */ /* 0x000fe20008000838 */
[----:B------:R-:W-:Y:S01]  /*2d60*/  UIADD3 UR6, UR10, 0x60, URZ ;  /* 0x000000600a067890 */ /* 0x000fe2000fffe03f */
        /* <DEDUP_REMOVED lines=24> */
[----:B------:R-:W-:Y:S03]  /*2ef0*/  HGMMA.64x16x16.F32 R56, R100, gdesc[UR4].tnspB, R56, gsb0 ;  /* 0x4020000464387df0 */ /* 0x000fe60008000838 */
[----:B------:R-:W-:Y:S02]  /*2f00*/  WARPGROUP.DEPBAR.LE gsb0, 0x0 ;  /* 0x00008000000079c5 */ /* 0x000fe40000010000 */
[----:B------:R-:W-:Y:S05]  /*2f10*/  @!P0 BRA `(.L_x_23) ;  /* 0x0000000000048947 */ /* 0x000fea0003800000 */
[----:B------:R-:W-:Y:S01]  /*2f20*/  BPT.TRAP 0x1 ;  /* 0x000000040000795c */ /* 0x000fe20000300000 */
.L_x_23:
[----:B------:R-:W-:Y:S02]  /*2f30*/  UISETP.GT.U32.AND UP0, UPT, UR56, 0x1, UPT ;  /* 0x000000013800788c */ /* 0x000fe4000bf04070 */
[----:B------:R-:W-:-:S04]  /*2f40*/  UIADD3 UR25, UR25, 0x13a28, URZ ;  /* 0x00013a2819197890 */ /* 0x000fc8000fffe03f */
[----:B------:R-:W-:Y:S01]  /*2f50*/  PLOP3.LUT P1, PT, PT, PT, UP0, 0x80, 0x0 ;  /* 0x000000000000781c */ /* 0x000fe20003f2f008 */
[----:B------:R-:W-:-:S09]  /*2f60*/  UPRMT UR25, URZ, 0x654, UR25 ;  /* 0x000006543f197896 */ /* 0x000fd20008000019 */
[----:B------:R-:W-:Y:S03]  /*2f70*/  SYNCS.ARRIVE.TRANS64.RED.A1T0 RZ, [UR25], RZ ;  /* 0x000000ffffff79a7 */ /* 0x000fe60008100419 */
[----:B------:R-:W-:Y:S05]  /*2f80*/  @P1 BRA `(.L_x_24) ;  /* 0x0000000000041947 */ /* 0x000fea0003800000 */
[----:B------:R-:W-:Y:S01]  /*2f90*/  BPT.TRAP 0x1 ;  /* 0x000000040000795c */ /* 0x000fe20000300000 */
.L_x_24:
[----:B-1----:R-:W1:Y:S01]  /*2fa0*/  LDC R6, c[0x0][0x28c] ;  /* 0x0000a300ff067b82 */ /* 0x002e620000000800 */
[----:B------:R-:W-:-:S04]  /*2fb0*/  UIADD3 UR60, UR24, 0x1, URZ ;  /* 0x00000001183c7890 */ /* 0x000fc8000fffe03f */
[----:B------:R-:W-:-:S04]  /*2fc0*/  UISETP.NE.AND UP0, UPT, UR60, 0x5, UPT ;  /* 0x000000053c00788c */ /* 0x000fc8000bf05270 */
[----:B------:R-:W-:Y:S02]  /*2fd0*/  USEL UR6, URZ, 0x1, UP0 ;  /* 0x000000013f067887 */ /* 0x000fe40008000000 */
[----:B------:R-:W-:-:S04]  /*2fe0*/  USEL UR60, UR60, URZ, UP0 ;  /* 0x0000003f3c3c7287 */ /* 0x000fc80008000000 */
[----:B------:R-:W-:Y:S02]  /*2ff0*/  LOP3.LUT R96, R96, UR6, RZ, 0x3c, !PT ;  /* 0x0000000660607c12 */ /* 0x000fe4000f8e3cff */
[----:B-1----:R-:W-:-:S13]  /*3000*/  ISETP.GE.AND P2, PT, R6, 0x41, PT ;  /* 0x000000410600780c */ /* 0x002fda0003f46270 */
[----:B------:R-:W-:Y:S05]  /*3010*/  @!P2 BRA `(.L_x_25) ;  /* 0x0000001c00f0a947 */ /* 0x000fea0003800000 */
[----:B------:R-:W-:Y:S01]  /*3020*/  VIADD R6, R6, 0x3f ;  /* 0x0000003f06067836 */ /* 0x000fe20000000000 */
[----:B------:R-:W-:Y:S01]  /*3030*/  ULDC UR25, c[0x0][0x604] ;  /* 0x0001810000197ab9 */ /* 0x000fe20000000800 */
[----:B------:R-:W-:-:S03]  /*3040*/  IMAD.MOV.U32 R9, RZ, RZ, R5 ;  /* 0x000000ffff097224 */ /* 0x000fc600078e0005 */
[----:B------:R-:W-:-:S04]  /*3050*/  SHF.R.S32.HI R7, RZ, 0x1f, R6 ;  /* 0x0000001fff077819 */ /* 0x000fc80000011406 */
[----:B------:R-:W-:Y:S02]  /*3060*/  LEA.HI R6, R7, R6, RZ, 0x6 ;  /* 0x0000000607067211 */ /* 0x000fe400078f30ff */
[----:B------:R-:W-:Y:S02]  /*3070*/  MOV R7, R4 ;  /* 0x0000000400077202 */ /* 0x000fe40000000f00 */
[----:B------:R-:W-:-:S07]  /*3080*/  SHF.R.S32.HI R6, RZ, 0x6, R6 ;  /* 0x00000006ff067819 */ /* 0x000fce0000011406 */
.L_x_36:
[----:B------:R-:W-:Y:S05]  /*3090*/  @!P0 BRA `(.L_x_26) ;  /* 0x0000000000048947 */ /* 0x000fea0003800000 */
[----:B------:R-:W-:Y:S01]  /*30a0*/  BPT.TRAP 0x1 ;  /* 0x000000040000795c */ /* 0x000fe20000300000 */
.L_x_26:
[----:B------:R-:W-:Y:S01]  /*30b0*/  ULEA UR6, UR60, UR46, 0x3 ;  /* 0x0000002e3c067291 */ /* 0x000fe2000f8e183f */
[----:B------:R-:W-:-:S08]  /*30c0*/  SHF.L.U32 R4, R96, 0x1f, RZ ;  /* 0x0000001f60047819 */ /* 0x000fd000000006ff */
[----:B------:R-:W1:Y:S02]  /*30d0*/  SYNCS.PHASECHK.TRANS64.TRYWAIT P2, [UR6+0x13a00], R4 ;  /* 0x013a0004ff0075a7 */ /* 0x000e640008040146 */
[----:B-1----:R-:W-:Y:S05]  /*30e0*/  @!P2 BRA `(.L_x_27) ;  /* 0x000000580038a947 */ /* 0x002fea0003800000 */
.L_x_120:
[----:B------:R-:W-:Y:S01]  /*30f0*/  UIMAD UR22, UR60, 0x280, UR38 ;  /* 0x000002803c1678a4 */ /* 0x000fe2000f8e0226 */
[----:B------:R-:W-:Y:S01]  /*3100*/  WARPGROUP.ARRIVE ;  /* 0x00000000000079c5 */ /* 0x000fe20000000000 */
[----:B------:R-:W-:Y:S01]  /*3110*/  UMOV UR23, 0xc0000010 ;  /* 0xc000001000177882 */ /* 0x000fe20000000000 */
[----:B------:R-:W-:Y:S01]  /*3120*/  UMOV UR7, 0xc0000010 ;  /* 0xc000001000077882 */ /* 0x000fe20000000000 */
[----:B------:R-:W-:Y:S02]  /*3130*/  UIADD3 UR6, UR22, 0x80, URZ ;  /* 0x0000008016067890 */ /* 0x000fe4000fffe03f */
[----:B------:R-:W-:Y:S01]  /*3140*/  UIADD3 UR10, UR22, 0x100, URZ ;  /* 0x00000100160a7890 */ /* 0x000fe2000fffe03f */
[----:B------:R-:W-:Y:S02]  /*3150*/  UMOV UR11, 0xc0000010 ;  /* 0xc0000010000b7882 */ /* 0x000fe40000000000 */
[----:B------:R-:W-:Y:S01]  /*3160*/  HGMMA.64x64x16.F32 R24, gdesc[UR20], RZ, !UPT, gsb0 ;  /* 0x00e00000141879f0 */ /* 0x000fe2000c0008ff */
[----:B------:R-:W-:Y:S01]  /*3170*/  UIADD3 UR14, UR22, 0x180, URZ ;  /* 0x00000180160e7890 */ /* 0x000fe2000fffe03f */
[----:B------:R-:W-:Y:S01]  /*3180*/  UMOV UR15, 0xc0000010 ;  /* 0xc0000010000f7882 */ /* 0x000fe20000000000 */
[----:B------:R-:W-:Y:S01]  /*3190*/  UIADD3 UR18, UR22, 0x200, URZ ;  /* 0x0000020016127890 */ /* 0x000fe2000fffe03f */
[----:B------:R-:W-:Y:S01]  /*31a0*/  UMOV UR19, 0xc0000010 ;  /* 0xc000001000137882 */ /* 0x000fe20000000000 */
[----:B------:R-:W-:-:S02]  /*31b0*/  WARPGROUP.DEPBAR.LE gsb0, 0x0 ;  /* 0x00008000000079c5 */ /* 0x000fc40000010000 */
[----:B------:R-:W-:-:S06]  /*31c0*/  WARPGROUP.ARRIVE ;  /* 0x00000000000079c5 */ /* 0x000fcc0000000000 */
[----:B------:R-:W-:Y:S03]  /*31d0*/  HGMMA.64x64x16.F32 R24, gdesc[UR4], R24, gsb0 ;  /* 0x00e00000041879f0 */ /* 0x000fe60008000818 */
[----:B------:R-:W-:Y:S02]  /*31e0*/  WARPGROUP.DEPBAR.LE gsb0, 0x0 ;  /* 0x00008000000079c5 */ /* 0x000fe40000010000 */
[----:B------:R-:W-:-:S06]  /*31f0*/  WARPGROUP.ARRIVE ;  /* 0x00000000000079c5 */ /* 0x000fcc0000000000 */
[----:B------:R-:W-:Y:S01]  /*3200*/  HGMMA.64x64x16.F32 R24, gdesc[UR8], R24, gsb0 ;  /* 0x00e00000081879f0 */ /* 0x000fe20008000818 */
[----:B------:R-:W-:-:S04]  /*3210*/  UIADD3 UR10, UR60, 0x1, URZ ;  /* 0x000000013c0a7890 */ /* 0x000fc8000fffe03f */
[----:B------:R-:W-:-:S04]  /*3220*/  UISETP.NE.AND UP0, UPT, UR10, 0x5, UPT ;  /* 0x000000050a00788c */ /* 0x000fc8000bf05270 */
[----:B------:R-:W-:Y:S02]  /*3230*/  USEL UR6, URZ, 0x1, UP0 ;  /* 0x000000013f067887 */ /* 0x000fe40008000000 */
[----:B------:R-:W-:-:S04]  /*3240*/  USEL UR10, UR10, URZ, UP0 ;  /* 0x0000003f0a0a7287 */ /* 0x000fc80008000000 */
[----:B------:R-:W-:Y:S01]  /*3250*/  LOP3.LUT R96, R96, UR6, RZ, 0x3c, !PT ;  /* 0x0000000660607c12 */ /* 0x000fe2000f8e3cff */
[----:B------:R-:W-:Y:S02]  /*3260*/  WARPGROUP.DEPBAR.LE gsb0, 0x0 ;  /* 0x00008000000079c5 */ /* 0x000fe40000010000 */
[----:B------:R-:W-:-:S06]  /*3270*/  WARPGROUP.ARRIVE ;  /* 0x00000000000079c5 */ /* 0x000fcc0000000000 */
[----:B------:R-:W-:Y:S03]  /*3280*/  HGMMA.64x64x16.F32 R24, gdesc[UR12], R24, gsb0 ;  /* 0x00e000000c1879f0 */ /* 0x000fe60008000818 */
[----:B------:R-:W-:Y:S02]  /*3290*/  WARPGROUP.DEPBAR.LE gsb0, 0x0 ;  /* 0x00008000000079c5 */ /* 0x000fe40000010000 */
[----:B------:R-:W-:-:S06]  /*32a0*/  WARPGROUP.ARRIVE ;  /* 0x00000000000079c5 */ /* 0x000fcc0000000000 */
[----:B------:R-:W-:Y:S03]  /*32b0*/  HGMMA.64x64x16.F32 R24, gdesc[UR16], R24, gsb0 ;  /* 0x00e00000101879f0 */ /* 0x000fe60008000818 */
[----:B------:R-:W-:Y:S02]  /*32c0*/  WARPGROUP.DEPBAR.LE gsb0, 0x0 ;  /* 0x00008000000079c5 */ /* 0x000fe40000010000 */
[----:B------:R-:W-:Y:S05]  /*32d0*/  @!P0 BRA `(.L_x_28) ;  /* 0x0000000000048947 */ /* 0x000fea0003800000 */
[----:B------:R-:W-:Y:S01]  /*32e0*/  BPT.TRAP 0x1 ;  /* 0x000000040000795c */ /* 0x000fe20000300000 */
.L_x_28:
[----:B-1----:R-:W-:Y:S01]  /*32f0*/  FMNMX R4, R24, R7, !PT ;  /* 0x0000000718047209 */ /* 0x002fe20007800000 */
[----:B------:R-:W-:-:S03]  /*3300*/  ULEA UR6, UR10, UR46, 0x3 ;  /* 0x0000002e0a067291 */ /* 0x000fc6000f8e183f */
        /* <DEDUP_REMOVED lines=30> */
[----:B------:R-:W-:Y:S01]  /*34f0*/  FMNMX R12, R42, R5, !PT ;  /* 0x000000052a0c7209 */ /* 0x000fe20007800000 */
[----:B------:R-:W-:Y:S02]  /*3500*/  FADD R10, -R10, R7 ;  /* 0x000000070a0a7221 */ /* 0x000fe40000000100 */
        /* <DEDUP_REMOVED lines=18> */
[----:B------:R-:W-:Y:S01]  /*3630*/  @!P5 FMUL R24, R24, 0.5 ;  /* 0x3f0000001818d820 */ /* 0x000fe20000400000 */
[----:B------:R-:W-:Y:S01]  /*3640*/  FSETP.GEU.AND P6, PT, R32, -126, PT ;  /* 0xc2fc00002000780b */ /* 0x000fe20003fce000 */
[----:B------:R-:W-:Y:S01]  /*3650*/  @!P3 FMUL R25, R25, 0.5 ;  /* 0x3f0000001919b820 */ /* 0x000fe20000400000 */
[----:B------:R-:W-:Y:S01]  /*3660*/  FMNMX R5, R51, R12, !PT ;  /* 0x0000000c33057209 */ /* 0x000fe20007800000 */
[--C-:B------:R-:W-:Y:S01]  /*3670*/  FFMA R44, R44, UR25, -R8.reuse ;  /* 0x000000192c2c7c23 */ /* 0x100fe20008000808 */
[--C-:B------:R-:W-:Y:S01]  /*3680*/  FFMA R45, R45, UR25, -R8.reuse ;  /* 0x000000192d2d7c23 */ /* 0x100fe20008000808 */
[----:B------:R-:W1:Y:S01]  /*3690*/  MUFU.EX2 R24, R24 ;  /* 0x0000001800187308 */ /* 0x000e620000000800 */
[----:B------:R-:W-:Y:S01]  /*36a0*/  FMNMX R12, R54, R5, !PT ;  /* 0x00000005360c7209 */ /* 0x000fe20007800000 */
[----:B------:R-:W-:Y:S01]  /*36b0*/  @!P2 FMUL R28, R28, 0.5 ;  /* 0x3f0000001c1ca820 */ /* 0x000fe20000400000 */
[--C-:B------:R-:W-:Y:S01]  /*36c0*/  FFMA R49, R49, UR25, -R8.reuse ;  /* 0x0000001931317c23 */ /* 0x100fe20008000808 */
[----:B------:R-:W-:Y:S01]  /*36d0*/  @!P4 FMUL R29, R29, 0.5 ;  /* 0x3f0000001d1dc820 */ /* 0x000fe20000400000 */
[----:B------:R-:W-:Y:S01]  /*36e0*/  FMNMX R12, R55, R12, !PT ;  /* 0x0000000c370c7209 */ /* 0x000fe20007800000 */
[--C-:B------:R-:W-:Y:S01]  /*36f0*/  FFMA R48, R48, UR25, -R8.reuse ;  /* 0x0000001930307c23 */ /* 0x100fe20008000808 */
[--C-:B------:R-:W-:Y:S01]  /*3700*/  FFMA R52, R52, UR25, -R8.reuse ;  /* 0x0000001934347c23 */ /* 0x100fe20008000808 */
[----:B------:R-:W2:Y:S01]  /*3710*/  MUFU.EX2 R25, R25 ;  /* 0x0000001900197308 */ /* 0x000ea20000000800 */
[----:B------:R-:W-:Y:S01]  /*3720*/  @!P6 FMUL R32, R32, 0.5 ;  /* 0x3f0000002020e820 */ /* 0x000fe20000400000 */
[----:B------:R-:W3:Y:S01]  /*3730*/  SHFL.BFLY PT, R5, R12, 0x1, 0x1f ;  /* 0x0c201f000c057f89 */ /* 0x000ee200000e0000 */
[----:B------:R-:W-:Y:S01]  /*3740*/  FFMA R53, R53, UR25, -R8 ;  /* 0x0000001935357c23 */ /* 0x000fe20008000808 */
[----:B------:R-:W-:-:S04]  /*3750*/  FMUL R10, R10, UR25 ;  /* 0x000000190a0a7c20 */ /* 0x000fc80008400000 */
[----:B------:R-:W4:Y:S01]  /*3760*/  MUFU.EX2 R28, R28 ;  /* 0x0000001c001c7308 */ /* 0x000f220000000800 */
[----:B-1----:R-:W-:Y:S01]  /*3770*/  @!P5 FMUL R24, R24, R24 ;  /* 0x000000181818d220 */ /* 0x002fe20000400000 */
[----:B------:R-:W-:-:S06]  /*3780*/  FSETP.GEU.AND P5, PT, R33, -126, PT ;  /* 0xc2fc00002100780b */ /* 0x000fcc0003fae000 */
[----:B------:R-:W1:Y:S01]  /*3790*/  MUFU.EX2 R29, R29 ;  /* 0x0000001d001d7308 */ /* 0x000e620000000800 */
[----:B--2---:R-:W-:Y:S01]  /*37a0*/  @!P3 FMUL R25, R25, R25 ;  /* 0x000000191919b220 */ /* 0x004fe20000400000 */
[----:B------:R-:W-:-:S05]  /*37b0*/  FSETP.GEU.AND P3, PT, R36, -126, PT ;  /* 0xc2fc00002400780b */ /* 0x000fca0003f6e000 */
[----:B------:R-:W-:Y:S01]  /*37c0*/  @!P5 FMUL R33, R33, 0.5 ;  /* 0x3f0000002121d820 */ /* 0x000fe20000400000 */
[----:B------:R-:W2:Y:S01]  /*37d0*/  MUFU.EX2 R32, R32 ;  /* 0x0000002000207308 */ /* 0x000ea20000000800 */
[----:B----4-:R-:W-:Y:S01]  /*37e0*/  @!P2 FMUL R28, R28, R28 ;  /* 0x0000001c1c1ca220 */ /* 0x010fe20000400000 */
[----:B------:R-:W-:Y:S02]  /*37f0*/  FSETP.GEU.AND P2, PT, R37, -126, PT ;  /* 0xc2fc00002500780b */ /* 0x000fe40003f4e000 */
[----:B---3--:R-:W-:-:S03]  /*3800*/  FMNMX R5, R12, R5, !PT ;  /* 0x000000050c057209 */ /* 0x008fc60007800000 */
[----:B------:R-:W-:Y:S01]  /*3810*/  @!P3 FMUL R36, R36, 0.5 ;  /* 0x3f0000002424b820 */ /* 0x000fe20000400000 */
[----:B------:R-:W3:Y:S01]  /*3820*/  MUFU.EX2 R33, R33 ;  /* 0x0000002100217308 */ /* 0x000ee20000000800 */
[----:B-1----:R-:W-:Y:S01]  /*3830*/  @!P4 FMUL R29, R29, R29 ;  /* 0x0000001d1d1dc220 */ /* 0x002fe20000400000 */
[----:B------:R-:W-:Y:S01]  /*3840*/  FSETP.GEU.AND P4, PT, R40, -126, PT ;  /* 0xc2fc00002800780b */ /* 0x000fe20003f8e000 */
[----:B------:R-:W1:Y:S04]  /*3850*/  SHFL.BFLY PT, R14, R5, 0x2, 0x1f ;  /* 0x0c401f00050e7f89 */ /* 0x000e6800000e0000 */
[----:B------:R-:W-:Y:S01]  /*3860*/  @!P2 FMUL R37, R37, 0.5 ;  /* 0x3f0000002525a820 */ /* 0x000fe20000400000 */
[----:B------:R-:W4:Y:S01]  /*3870*/  MUFU.EX2 R36, R36 ;  /* 0x0000002400247308 */ /* 0x000f220000000800 */
[----:B--2---:R-:W-:Y:S01]  /*3880*/  @!P6 FMUL R32, R32, R32 ;  /* 0x000000202020e220 */ /* 0x004fe20000400000 */
[----:B------:R-:W-:-:S05]  /*3890*/  FSETP.GEU.AND P6, PT, R41, -126, PT ;  /* 0xc2fc00002900780b */ /* 0x000fca0003fce000 */
[----:B------:R-:W-:Y:S01]  /*38a0*/  @!P4 FMUL R40, R40, 0.5 ;  /* 0x3f0000002828c820 */ /* 0x000fe20000400000 */
[----:B------:R-:W2:Y:S01]  /*38b0*/  MUFU.EX2 R37, R37 ;  /* 0x0000002500257308 */ /* 0x000ea20000000800 */
[----:B---3--:R-:W-:Y:S01]  /*38c0*/  @!P5 FMUL R33, R33, R33 ;  /* 0x000000212121d220 */ /* 0x008fe20000400000 */
[----:B------:R-:W-:-:S05]  /*38d0*/  FSETP.GEU.AND P5, PT, R44, -126, PT ;  /* 0xc2fc00002c00780b */ /* 0x000fca0003fae000 */
[----:B------:R-:W-:Y:S01]  /*38e0*/  @!P6 FMUL R41, R41, 0.5 ;  /* 0x3f0000002929e820 */ /* 0x000fe20000400000 */
[----:B------:R-:W3:Y:S01]  /*38f0*/  MUFU.EX2 R11, R40 ;  /* 0x00000028000b7308 */ /* 0x000ee20000000800 */
[----:B----4-:R-:W-:Y:S01]  /*3900*/  @!P3 FMUL R36, R36, R36 ;  /* 0x000000242424b220 */ /* 0x010fe20000400000 */
[----:B------:R-:W-:Y:S02]  /*3910*/  FSETP.GEU.AND P3, PT, R45, -126, PT ;  /* 0xc2fc00002d00780b */ /* 0x000fe40003f6e000 */
[----:B-1----:R-:W-:-:S03]  /*3920*/  FMNMX R5, R5, R14, !PT ;  /* 0x0000000e05057209 */ /* 0x002fc60007800000 */
[----:B------:R-:W-:Y:S01]  /*3930*/  @!P5 FMUL R44, R44, 0.5 ;  /* 0x3f0000002c2cd820 */ /* 0x000fe20000400000 */
[----:B------:R-:W1:Y:S01]  /*3940*/  MUFU.EX2 R12, R41 ;  /* 0x00000029000c7308 */ /* 0x000e620000000800 */
        /* <DEDUP_REMOVED lines=8> */
[----:B-1----:R-:W-:Y:S01]  /*39d0*/  @!P6 FMUL R12, R12, R12 ;  /* 0x0000000c0c0ce220 */ /* 0x002fe20000400000 */
[----:B------:R-:W-:-:S03]  /*39e0*/  FSETP.NEU.AND P6, PT, R5, -INF , PT ;  /* 0xff8000000500780b */ /* 0x000fc60003fcd000 */
[----:B------:R-:W-:Y:S01]  /*39f0*/  FADD R7, R25, R12 ;  /* 0x0000000c19077221 */ /* 0x000fe20000000000 */
[----:B------:R-:W-:Y:S01]  /*3a00*/  FSEL R40, R5, RZ, P6 ;  /* 0x000000ff05287208 */ /* 0x000fe20003000000 */
[----:B------:R-:W-:Y:S01]  /*3a10*/  @!P4 FMUL R49, R49, 0.5 ;  /* 0x3f0000003131c820 */ /* 0x000fe20000400000 */
[----:B------:R-:W1:Y:S01]  /*3a20*/  MUFU.EX2 R15, R48 ;  /* 0x00000030000f7308 */ /* 0x000e620000000800 */
[----:B--2---:R-:W-:Y:S01]  /*3a30*/  @!P5 FMUL R13, R13, R13 ;  /* 0x0000000d0d0dd220 */ /* 0x004fe20000400000 */
[----:B------:R-:W-:Y:S01]  /*3a40*/  FSETP.GEU.AND P6, PT, R52, -126, PT ;  /* 0xc2fc00003400780b */ /* 0x000fe20003fce000 */
[C---:B------:R-:W-:Y:S01]  /*3a50*/  FMUL R41, R40.reuse, UR25 ;  /* 0x0000001928297c20 */ /* 0x040fe20008400000 */
[----:B------:R-:W-:Y:S01]  /*3a60*/  FSETP.GEU.AND P5, PT, R53, -126, PT ;  /* 0xc2fc00003500780b */ /* 0x000fe20003fae000 */
[----:B------:R-:W-:Y:S01]  /*3a70*/  FADD R40, -R40, R9 ;  /* 0x0000000928287221 */ /* 0x000fe20000000100 */
[----:B------:R-:W-:Y:S01]  /*3a80*/  FADD R9, R24, R11 ;  /* 0x0000000b18097221 */ /* 0x000fe20000000000 */
[--C-:B------:R-:W-:Y:S01]  /*3a90*/  FFMA R26, R26, UR25, -R41.reuse ;  /* 0x000000191a1a7c23 */ /* 0x100fe20008000829 */
[----:B------:R-:W2:Y:S01]  /*3aa0*/  MUFU.EX2 R8, R49 ;  /* 0x0000003100087308 */ /* 0x000ea20000000800 */
[----:B---3--:R-:W-:Y:S01]  /*3ab0*/  @!P3 FMUL R14, R14, R14 ;  /* 0x0000000e0e0eb220 */ /* 0x008fe20000400000 */
[--C-:B------:R-:W-:Y:S01]  /*3ac0*/  FFMA R30, R30, UR25, -R41.reuse ;  /* 0x000000191e1e7c23 */ /* 0x100fe20008000829 */
[--C-:B------:R-:W-:Y:S01]  /*3ad0*/  FFMA R27, R27, UR25, -R41.reuse ;  /* 0x000000191b1b7c23 */ /* 0x100fe20008000829 */
[----:B------:R-:W-:Y:S01]  /*3ae0*/  FSETP.GEU.AND P3, PT, R26, -126, PT ;  /* 0xc2fc00001a00780b */ /* 0x000fe20003f6e000 */
[--C-:B------:R-:W-:Y:S01]  /*3af0*/  FFMA R31, R31, UR25, -R41.reuse ;  /* 0x000000191f1f7c23 */ /* 0x100fe20008000829 */
[--C-:B------:R-:W-:Y:S01]  /*3b00*/  FFMA R34, R34, UR25, -R41.reuse ;  /* 0x0000001922227c23 */ /* 0x100fe20008000829 */
[----:B------:R-:W-:Y:S01]  /*3b10*/  @!P6 FMUL R52, R52, 0.5 ;  /* 0x3f0000003434e820 */ /* 0x000fe20000400000 */
[--C-:B------:R-:W-:Y:S01]  /*3b20*/  FFMA R35, R35, UR25, -R41.reuse ;  /* 0x0000001923237c23 */ /* 0x100fe20008000829 */
[----:B------:R-:W-:Y:S01]  /*3b30*/  @!P5 FMUL R53, R53, 0.5 ;  /* 0x3f0000003535d820 */ /* 0x000fe20000400000 */
[----:B-1----:R-:W-:Y:S01]  /*3b40*/  @!P2 FMUL R15, R15, R15 ;  /* 0x0000000f0f0fa220 */ /* 0x002fe20000400000 */
[----:B------:R-:W-:Y:S01]  /*3b50*/  FSETP.GEU.AND P2, PT, R27, -126, PT ;  /* 0xc2fc00001b00780b */ /* 0x000fe20003f4e000 */
[----:B------:R-:W1:Y:S01]  /*3b60*/  MUFU.EX2 R21, R52 ;  /* 0x0000003400157308 */ /* 0x000e620000000800 */
[--C-:B------:R-:W-:Y:S01]  /*3b70*/  FFMA R54, R54, UR25, -R41.reuse ;  /* 0x0000001936367c23 */ /* 0x100fe20008000829 */
[----:B------:R-:W-:Y:S01]  /*3b80*/  FFMA R55, R55, UR25, -R41 ;  /* 0x0000001937377c23 */ /* 0x000fe20008000829 */
[----:B------:R-:W-:Y:S01]  /*3b90*/  FMUL R100, R40, UR25 ;  /* 0x0000001928647c20 */ /* 0x000fe20008400000 */
[----:B------:R-:W-:Y:S01]  /*3ba0*/  F2FP.F16.F32.PACK_AB R24, R25, R24 ;  /* 0x000000181918723e */ /* 0x000fe200000000ff */
[----:B------:R-:W-:Y:S01]  /*3bb0*/  @!P3 FMUL R26, R26, 0.5 ;  /* 0x3f0000001a1ab820 */ /* 0x000fe20000400000 */
[----:B--2---:R-:W-:Y:S01]  /*3bc0*/  @!P4 FMUL R8, R8, R8 ;  /* 0x000000080808c220 */ /* 0x004fe20000400000 */
[----:B------:R-:W-:Y:S01]  /*3bd0*/  FSETP.GEU.AND P4, PT, R30, -126, PT ;  /* 0xc2fc00001e00780b */ /* 0x000fe20003f8e000 */
[----:B------:R-:W2:Y:S04]  /*3be0*/  MUFU.EX2 R20, R53 ;  /* 0x0000003500147308 */ /* 0x000ea80000000800 */
[----:B------:R-:W-:-:S04]  /*3bf0*/  @!P2 FMUL R27, R27, 0.5 ;  /* 0x3f0000001b1ba820 */ /* 0x000fc80000400000 */
[----:B------:R3:W4:Y:S01]  /*3c00*/  MUFU.EX2 R44, R26 ;  /* 0x0000001a002c7308 */ /* 0x0007220000000800 */
[----:B-1----:R-:W-:Y:S01]  /*3c10*/  @!P6 FMUL R21, R21, R21 ;  /* 0x000000151515e220 */ /* 0x002fe20000400000 */
[----:B------:R-:W-:Y:S02]  /*3c20*/  FSETP.GEU.AND P6, PT, R31, -126, PT ;  /* 0xc2fc00001f00780b */ /* 0x000fe40003fce000 */
[----:B------:R-:W-:-:S04]  /*3c30*/  @!P4 FMUL R30, R30, 0.5 ;  /* 0x3f0000001e1ec820 */ /* 0x000fc80000400000 */
[----:B------:R1:W5:Y:S01]  /*3c40*/  MUFU.EX2 R48, R30 ;  /* 0x0000001e00307308 */ /* 0x0003620000000800 */
[----:B--2---:R-:W-:Y:S01]  /*3c50*/  @!P5 FMUL R20, R20, R20 ;  /* 0x000000141414d220 */ /* 0x004fe20000400000 */
[----:B------:R-:W-:Y:S01]  /*3c60*/  FSETP.GEU.AND P5, PT, R34, -126, PT ;  /* 0xc2fc00002200780b */ /* 0x000fe20003fae000 */
[----:B---3--:R-:W-:-:S04]  /*3c70*/  FFMA R26, R38, UR25, -R41 ;  /* 0x00000019261a7c23 */ /* 0x008fc80008000829 */
[----:B------:R-:W-:Y:S01]  /*3c80*/  @!P6 FMUL R31, R31, 0.5 ;  /* 0x3f0000001f1fe820 */ /* 0x000fe20000400000 */
[----:B------:R2:W3:Y:S01]  /*3c90*/  MUFU.EX2 R45, R27 ;  /* 0x0000001b002d7308 */ /* 0x0004e20000000800 */
[----:B----4-:R-:W-:Y:S01]  /*3ca0*/  @!P3 FMUL R44, R44, R44 ;  /* 0x0000002c2c2cb220 */ /* 0x010fe20000400000 */
[----:B------:R-:W-:Y:S01]  /*3cb0*/  FSETP.GEU.AND P3, PT, R35, -126, PT ;  /* 0xc2fc00002300780b */ /* 0x000fe20003f6e000 */
[----:B-1----:R-:W-:-:S04]  /*3cc0*/  FFMA R30, R42, UR25, -R41 ;  /* 0x000000192a1e7c23 */ /* 0x002fc80008000829 */
[----:B------:R-:W-:Y:S01]  /*3cd0*/  @!P5 FMUL R34, R34, 0.5 ;  /* 0x3f0000002222d820 */ /* 0x000fe20000400000 */
[----:B------:R1:W4:Y:S01]  /*3ce0*/  MUFU.EX2 R49, R31 ;  /* 0x0000001f00317308 */ /* 0x0003220000000800 */
[----:B--2---:R-:W-:Y:S01]  /*3cf0*/  FFMA R27, R39, UR25, -R41 ;  /* 0x00000019271b7c23 */ /* 0x004fe20008000829 */
[----:B-----5:R-:W-:-:S04]  /*3d00*/  @!P4 FMUL R48, R48, R48 ;  /* 0x000000303030c220 */ /* 0x020fc80000400000 */
[----:B------:R-:W-:Y:S01]  /*3d10*/  FSETP.GEU.AND P4, PT, R27, -126, PT ;  /* 0xc2fc00001b00780b */ /* 0x000fe20003f8e000 */
[----:B------:R-:W-:Y:S01]  /*3d20*/  @!P3 FMUL R35, R35, 0.5 ;  /* 0x3f0000002323b820 */ /* 0x000fe20000400000 */
[----:B------:R2:W5:Y:S01]  /*3d30*/  MUFU.EX2 R38, R34 ;  /* 0x0000002200267308 */ /* 0x0005620000000800 */
[----:B---3--:R-:W-:Y:S01]  /*3d40*/  @!P2 FMUL R45, R45, R45 ;  /* 0x0000002d2d2da220 */ /* 0x008fe20000400000 */
[----:B------:R-:W-:Y:S01]  /*3d50*/  FSETP.GEU.AND P2, PT, R26, -126, PT ;  /* 0xc2fc00001a00780b */ /* 0x000fe20003f4e000 */
[----:B-1----:R-:W-:-:S03]  /*3d60*/  FFMA R31, R43, UR25, -R41 ;  /* 0x000000192b1f7c23 */ /* 0x002fc60008000829 */
[----:B------:R-:W-:Y:S02]  /*3d70*/  F2FP.F16.F32.PACK_AB R25, R45, R44 ;  /* 0x0000002c2d19723e */ /* 0x000fe400000000ff */
[----:B------:R-:W1:Y:S01]  /*3d80*/  MUFU.EX2 R39, R35 ;  /* 0x0000002300277308 */ /* 0x000e620000000800 */
[----:B--2---:R-:W-:Y:S01]  /*3d90*/  FFMA R34, R46, UR25, -R41 ;  /* 0x000000192e227c23 */ /* 0x004fe20008000829 */
[----:B----4-:R-:W-:Y:S01]  /*3da0*/  @!P6 FMUL R49, R49, R49 ;  /* 0x000000313131e220 */ /* 0x010fe20000400000 */
[----:B------:R-:W-:Y:S01]  /*3db0*/  @!P4 FMUL R27, R27, 0.5 ;  /* 0x3f0000001b1bc820 */ /* 0x000fe20000400000 */
[----:B------:R-:W-:-:S03]  /*3dc0*/  FSETP.GEU.AND P6, PT, R30, -126, PT ;  /* 0xc2fc00001e00780b */ /* 0x000fc60003fce000 */
[----:B------:R-:W-:Y:S01]  /*3dd0*/  @!P2 FMUL R26, R26, 0.5 ;  /* 0x3f0000001a1aa820 */ /* 0x000fe20000400000 */
[----:B------:R2:W3:Y:S01]  /*3de0*/  MUFU.EX2 R43, R27 ;  /* 0x0000001b002b7308 */ /* 0x0004e20000000800 */
[----:B-----5:R-:W-:Y:S01]  /*3df0*/  @!P5 FMUL R38, R38, R38 ;  /* 0x000000262626d220 */ /* 0x020fe20000400000 */
[----:B------:R-:W-:-:S06]  /*3e00*/  FSETP.GEU.AND P5, PT, R31, -126, PT ;  /* 0xc2fc00001f00780b */ /* 0x000fcc0003fae000 */
[----:B------:R4:W5:Y:S01]  /*3e10*/  MUFU.EX2 R42, R26 ;  /* 0x0000001a002a7308 */ /* 0x0009620000000800 */
[----:B-1----:R-:W-:Y:S01]  /*3e20*/  @!P3 FMUL R39, R39, R39 ;  /* 0x000000272727b220 */ /* 0x002fe20000400000 */
[----:B------:R-:W-:Y:S01]  /*3e30*/  FSETP.GEU.AND P3, PT, R34, -126, PT ;  /* 0xc2fc00002200780b */ /* 0x000fe20003f6e000 */
[----:B--2---:R-:W-:Y:S01]  /*3e40*/  FFMA R27, R50, UR25, -R41 ;  /* 0x00000019321b7c23 */ /* 0x004fe20008000829 */
[----:B------:R-:W-:-:S03]  /*3e50*/  @!P6 FMUL R30, R30, 0.5 ;  /* 0x3f0000001e1ee820 */ /* 0x000fc60000400000 */
[----:B------:R-:W-:Y:S01]  /*3e60*/  @!P5 FMUL R31, R31, 0.5 ;  /* 0x3f0000001f1fd820 */ /* 0x000fe20000400000 */
[----:B------:R1:W2:Y:S01]  /*3e70*/  MUFU.EX2 R53, R30 ;  /* 0x0000001e00357308 */ /* 0x0002a20000000800 */
[----:B----4-:R-:W-:Y:S01]  /*3e80*/  FFMA R26, R47, UR25, -R41 ;  /* 0x000000192f1a7c23 */ /* 0x010fe20008000829 */
[----:B---3--:R-:W-:Y:S01]  /*3e90*/  @!P4 FMUL R43, R43, R43 ;  /* 0x0000002b2b2bc220 */ /* 0x008fe20000400000 */
[----:B------:R-:W-:-:S04]  /*3ea0*/  FSETP.GEU.AND P4, PT, R27, -126, PT ;  /* 0xc2fc00001b00780b */ /* 0x000fc80003f8e000 */
[----:B------:R-:W-:Y:S01]  /*3eb0*/  @!P3 FMUL R34, R34, 0.5 ;  /* 0x3f0000002222b820 */ /* 0x000fe20000400000 */
[----:B------:R3:W4:Y:S01]  /*3ec0*/  MUFU.EX2 R46, R31 ;  /* 0x0000001f002e7308 */ /* 0x0007220000000800 */
[----:B-----5:R-:W-:Y:S01]  /*3ed0*/  @!P2 FMUL R42, R42, R42 ;  /* 0x0000002a2a2aa220 */ /* 0x020fe20000400000 */
[----:B------:R-:W-:Y:S01]  /*3ee0*/  FSETP.GEU.AND P2, PT, R26, -126, PT ;  /* 0xc2fc00001a00780b */ /* 0x000fe20003f4e000 */
[----:B-1----:R-:W-:-:S05]  /*3ef0*/  FFMA R30, R51, UR25, -R41 ;  /* 0x00000019331e7c23 */ /* 0x002fca0008000829 */
[----:B------:R1:W5:Y:S01]  /*3f00*/  MUFU.EX2 R47, R34 ;  /* 0x00000022002f7308 */ /* 0x0003620000000800 */
[----:B------:R-:W-:Y:S01]  /*3f10*/  @!P4 FMUL R27, R27, 0.5 ;  /* 0x3f0000001b1bc820 */ /* 0x000fe20000400000 */
[----:B--2---:R-:W-:Y:S01]  /*3f20*/  @!P6 FMUL R53, R53, R53 ;  /* 0x000000353535e220 */ /* 0x004fe20000400000 */
[----:B------:R-:W-:Y:S01]  /*3f30*/  FSETP.GEU.AND P6, PT, R30, -126, PT ;  /* 0xc2fc00001e00780b */ /* 0x000fe20003fce000 */
[----:B---3--:R-:W-:-:S03]  /*3f40*/  FADD R31, R36, R21 ;  /* 0x00000015241f7221 */ /* 0x008fc60000000000 */
[----:B------:R-:W-:Y:S01]  /*3f50*/  @!P2 FMUL R26, R26, 0.5 ;  /* 0x3f0000001a1aa820 */ /* 0x000fe20000400000 */
[----:B------:R2:W3:Y:S01]  /*3f60*/  MUFU.EX2 R51, R27 ;  /* 0x0000001b00337308 */ /* 0x0004e20000000800 */
[----:B----4-:R-:W-:Y:S01]  /*3f70*/  @!P5 FMUL R46, R46, R46 ;  /* 0x0000002e2e2ed220 */ /* 0x010fe20000400000 */
[----:B------:R-:W-:Y:S01]  /*3f80*/  FSETP.GEU.AND P5, PT, R54, -126, PT ;  /* 0xc2fc00003600780b */ /* 0x000fe20003fae000 */
[----:B-1----:R-:W-:-:S05]  /*3f90*/  FADD R34, R37, R20 ;  /* 0x0000001425227221 */ /* 0x002fca0000000000 */
[----:B------:R1:W4:Y:S01]  /*3fa0*/  MUFU.EX2 R50, R26 ;  /* 0x0000001a00327308 */ /* 0x0003220000000800 */
[----:B-----5:R-:W-:Y:S01]  /*3fb0*/  @!P3 FMUL R47, R47, R47 ;  /* 0x0000002f2f2fb220 */ /* 0x020fe20000400000 */
[----:B------:R-:W-:Y:S01]  /*3fc0*/  FSETP.GEU.AND P3, PT, R55, -126, PT ;  /* 0xc2fc00003700780b */ /* 0x000fe20003f6e000 */
[----:B------:R-:W-:Y:S01]  /*3fd0*/  @!P6 FMUL R30, R30, 0.5 ;  /* 0x3f0000001e1ee820 */ /* 0x000fe20000400000 */
[----:B--2---:R-:W-:-:S03]  /*3fe0*/  FADD R27, R29, R14 ;  /* 0x0000000e1d1b7221 */ /* 0x004fc60000000000 */
[----:B------:R-:W-:Y:S01]  /*3ff0*/  @!P5 FMUL R54, R54, 0.5 ;  /* 0x3f0000003636d820 */ /* 0x000fe20000400000 */
[----:B------:R2:W5:Y:S01]  /*4000*/  MUFU.EX2 R52, R30 ;  /* 0x0000001e00347308 */ /* 0x0005620000000800 */
[----:B---3--:R-:W-:Y:S01]  /*4010*/  @!P4 FMUL R51, R51, R51 ;  /* 0x000000333333c220 */ /* 0x008fe20000400000 */
[----:B------:R-:W-:Y:S01]  /*4020*/  FSETP.GEU.AND P4, PT, R100, -126, PT ;  /* 0xc2fc00006400780b */ /* 0x000fe20003f8e000 */
[----:B-1----:R-:W-:Y:S01]  /*4030*/  FADD R26, R33, R8 ;  /* 0x00000008211a7221 */ /* 0x002fe20000000000 */
[----:B------:R-:W-:Y:S01]  /*4040*/  FADD R34, R27, R34 ;  /* 0x000000221b227221 */ /* 0x000fe20000000000 */
[----:B------:R-:W-:Y:S01]  /*4050*/  FADD R27, R45, R46 ;  /* 0x0000002e2d1b7221 */ /* 0x000fe20000000000 */
[----:B------:R-:W-:Y:S01]  /*4060*/  F2FP.F16.F32.PACK_AB R45, R46, R53 ;  /* 0x000000352e2d723e */ /* 0x000fe200000000ff */
[----:B------:R-:W-:Y:S01]  /*4070*/  @!P3 FMUL R55, R55, 0.5 ;  /* 0x3f0000003737b820 */ /* 0x000fe20000400000 */
[----:B------:R1:W3:Y:S01]  /*4080*/  MUFU.EX2 R41, R54 ;  /* 0x0000003600297308 */ /* 0x0002e20000000800 */
[----:B----4-:R-:W-:Y:S01]  /*4090*/  @!P2 FMUL R50, R50, R50 ;  /* 0x000000323232a220 */ /* 0x010fe20000400000 */
[----:B------:R-:W-:Y:S01]  /*40a0*/  FSETP.GEU.AND P2, PT, R10, -126, PT ;  /* 0xc2fc00000a00780b */ /* 0x000fe20003f4e000 */
[----:B------:R-:W-:Y:S01]  /*40b0*/  FADD R35, R7, R26 ;  /* 0x0000001a07237221 */ /* 0x000fe20000000000 */
[----:B--2---:R-:W-:Y:S01]  /*40c0*/  FADD R30, R32, R15 ;  /* 0x0000000f201e7221 */ /* 0x004fe20000000000 */
[----:B------:R-:W-:Y:S01]  /*40d0*/  FADD R26, R28, R13 ;  /* 0x0000000d1c1a7221 */ /* 0x000fe20000000000 */
[----:B------:R-:W-:Y:S01]  /*40e0*/  F2FP.F16.F32.PACK_AB R46, R14, R13 ;  /* 0x0000000d0e2e723e */ /* 0x000fe200000000ff */
[----:B------:R-:W-:Y:S01]  /*40f0*/  @!P4 FMUL R100, R100, 0.5 ;  /* 0x3f0000006464c820 */ /* 0x000fe20000400000 */
[----:B------:R2:W4:Y:S01]  /*4100*/  MUFU.EX2 R40, R55 ;  /* 0x0000003700287308 */ /* 0x0005220000000800 */
[----:B-----5:R-:W-:Y:S01]  /*4110*/  @!P6 FMUL R52, R52, R52 ;  /* 0x000000343434e220 */ /* 0x020fe20000400000 */
[----:B------:R-:W-:Y:S01]  /*4120*/  FADD R9, R9, R30 ;  /* 0x0000001e09097221 */ /* 0x000fe20000000000 */
[----:B------:R-:W-:Y:S01]  /*4130*/  FADD R26, R26, R31 ;  /* 0x0000001f1a1a7221 */ /* 0x000fe20000000000 */
[----:B------:R-:W-:Y:S01]  /*4140*/  FADD R31, R49, R50 ;  /* 0x00000032311f7221 */ /* 0x000fe20000000000 */
[----:B-1----:R-:W-:Y:S01]  /*4150*/  FADD R54, R39, R52 ;  /* 0x0000003427367221 */ /* 0x002fe20000000000 */
[----:B------:R-:W-:Y:S01]  /*4160*/  FADD R30, R48, R47 ;  /* 0x0000002f301e7221 */ /* 0x000fe20000000000 */
[----:B------:R-:W-:Y:S01]  /*4170*/  @!P2 FMUL R10, R10, 0.5 ;  /* 0x3f0000000a0aa820 */ /* 0x000fe20000400000 */
[----:B------:R-:W1:Y:S01]  /*4180*/  MUFU.EX2 R100, R100 ;  /* 0x0000006400647308 */ /* 0x000e620000000800 */
[----:B---3--:R-:W-:Y:S01]  /*4190*/  @!P5 FMUL R41, R41, R41 ;  /* 0x000000292929d220 */ /* 0x008fe20000400000 */
[----:B--2---:R-:W-:Y:S01]  /*41a0*/  FADD R55, R38, R51 ;  /* 0x0000003326377221 */ /* 0x004fe20000000000 */
[----:B------:R-:W-:Y:S01]  /*41b0*/  FADD R27, R27, R54 ;  /* 0x000000361b1b7221 */ /* 0x000fe20000000000 */
[----:B------:R-:W-:Y:S01]  /*41c0*/  FADD R34, R35, R34 ;  /* 0x0000002223227221 */ /* 0x000fe20000000000 */
[----:B------:R-:W-:Y:S01]  /*41d0*/  FADD R101, R42, R41 ;  /* 0x000000292a657221 */ /* 0x000fe20000000000 */
[----:B------:R-:W-:Y:S01]  /*41e0*/  FADD R9, R9, R26 ;  /* 0x0000001a09097221 */ /* 0x000fe20000000000 */
[----:B------:R-:W-:Y:S01]  /*41f0*/  F2FP.F16.F32.PACK_AB R26, R29, R28 ;  /* 0x0000001c1d1a723e */ /* 0x000fe200000000ff */
[----:B------:R2:W3:Y:S01]  /*4200*/  MUFU.EX2 R7, R10 ;  /* 0x0000000a00077308 */ /* 0x0004e20000000800 */
[----:B----4-:R-:W-:Y:S01]  /*4210*/  @!P3 FMUL R40, R40, R40 ;  /* 0x000000282828b220 */ /* 0x010fe20000400000 */
[----:B------:R-:W-:Y:S01]  /*4220*/  FADD R101, R30, R101 ;  /* 0x000000651e657221 */ /* 0x000fe20000000000 */
[----:B------:R-:W-:Y:S01]  /*4230*/  FADD R34, R9, R34 ;  /* 0x0000002209227221 */ /* 0x000fe20000000000 */
[----:B------:R-:W-:Y:S01]  /*4240*/  SHF.L.U32 R9, R96, 0x1f, RZ ;  /* 0x0000001f60097819 */ /* 0x000fe200000006ff */
[----:B------:R-:W-:Y:S01]  /*4250*/  FADD R102, R43, R40 ;  /* 0x000000282b667221 */ /* 0x000fe20000000000 */
[----:B------:R-:W-:-:S02]  /*4260*/  F2FP.F16.F32.PACK_AB R28, R33, R32 ;  /* 0x00000020211c723e */ /* 0x000fc400000000ff */
[----:B------:R-:W-:Y:S01]  /*4270*/  F2FP.F16.F32.PACK_AB R29, R39, R38 ;  /* 0x00000026271d723e */ /* 0x000fe200000000ff */
[----:B--2---:R-:W-:Y:S01]  /*4280*/  FADD R10, R44, R53 ;  /* 0x000000352c0a7221 */ /* 0x004fe20000000000 */
[----:B------:R-:W-:Y:S01]  /*4290*/  FADD R102, R31, R102 ;  /* 0x000000661f667221 */ /* 0x000fe20000000000 */
[----:B-1----:R-:W-:Y:S01]  /*42a0*/  @!P4 FMUL R100, R100, R100 ;  /* 0x000000646464c220 */ /* 0x002fe20000400000 */
[----:B------:R-:W-:Y:S01]  /*42b0*/  F2FP.F16.F32.PACK_AB R30, R37, R36 ;  /* 0x00000024251e723e */ /* 0x000fe200000000ff */
[----:B------:R-:W-:Y:S01]  /*42c0*/  FADD R10, R10, R55 ;  /* 0x000000370a0a7221 */ /* 0x000fe20000000000 */
[----:B------:R-:W-:Y:S01]  /*42d0*/  FADD R27, R27, R102 ;  /* 0x000000661b1b7221 */ /* 0x000fe20000000000 */
[-C--:B------:R-:W-:Y:S01]  /*42e0*/  FMUL R90, R90, R100.reuse ;  /* 0x000000645a5a7220 */ /* 0x080fe20000400000 */
[-C--:B------:R-:W-:Y:S01]  /*42f0*/  FMUL R91, R91, R100.reuse ;  /* 0x000000645b5b7220 */ /* 0x080fe20000400000 */
[----:B------:R-:W-:Y:S01]  /*4300*/  FADD R10, R10, R101 ;  /* 0x000000650a0a7221 */ /* 0x000fe20000000000 */
[----:B---3--:R-:W-:Y:S01]  /*4310*/  @!P2 FMUL R7, R7, R7 ;  /* 0x000000070707a220 */ /* 0x008fe20000400000 */
[----:B------:R1:W2:Y:S01]  /*4320*/  SYNCS.PHASECHK.TRANS64.TRYWAIT P2, [UR6+0x13a00], R9 ;  /* 0x013a0009ff0075a7 */ /* 0x0002a20008040146 */
[----:B------:R-:W-:Y:S01]  /*4330*/  FMUL R94, R94, R100 ;  /* 0x000000645e5e7220 */ /* 0x000fe20000400000 */
[----:B------:R-:W-:Y:S01]  /*4340*/  FADD R27, R10, R27 ;  /* 0x0000001b0a1b7221 */ /* 0x000fe20000000000 */
[----:B------:R-:W-:Y:S01]  /*4350*/  FFMA R0, R7, R0, R34 ;  /* 0x0000000007007223 */ /* 0x000fe20000000022 */
[-C--:B------:R-:W-:Y:S01]  /*4360*/  FMUL R88, R88, R7.reuse ;  /* 0x0000000758587220 */ /* 0x080fe20000400000 */
[----:B------:R-:W-:Y:S01]  /*4370*/  FMUL R89, R89, R7 ;  /* 0x0000000759597220 */ /* 0x000fe20000400000 */
[----:B------:R-:W-:Y:S01]  /*4380*/  FFMA R3, R100, R3, R27 ;  /* 0x0000000364037223 */ /* 0x000fe2000000001b */
[-C--:B------:R-:W-:Y:S01]  /*4390*/  FMUL R92, R92, R7.reuse ;  /* 0x000000075c5c7220 */ /* 0x080fe20000400000 */
        /* <DEDUP_REMOVED lines=16> */
[----:B------:R-:W-:Y:S01]  /*44a0*/  FMUL R61, R61, R7 ;  /* 0x000000073d3d7220 */ /* 0x000fe20000400000 */
        /* <DEDUP_REMOVED lines=17> */
[----:B------:R-:W-:-:S02]  /*45c0*/  F2FP.F16.F32.PACK_AB R27, R49, R48 ;  /* 0x00000030311b723e */ /* 0x000fc400000000ff */
[----:B------:R-:W-:Y:S02]  /*45d0*/  F2FP.F16.F32.PACK_AB R31, R43, R42 ;  /* 0x0000002a2b1f723e */ /* 0x000fe400000000ff */
[----:B------:R-:W-:Y:S02]  /*45e0*/  F2FP.F16.F32.PACK_AB R44, R12, R11 ;  /* 0x0000000b0c2c723e */ /* 0x000fe400000000ff */
[----:B------:R-:W-:Y:S02]  /*45f0*/  F2FP.F16.F32.PACK_AB R47, R50, R47 ;  /* 0x0000002f322f723e */ /* 0x000fe400000000ff */
[----:B------:R-:W-:Y:S02]  /*4600*/  F2FP.F16.F32.PACK_AB R32, R8, R15 ;  /* 0x0000000f0820723e */ /* 0x000fe400000000ff */
[----:B------:R-:W-:Y:S02]  /*4610*/  F2FP.F16.F32.PACK_AB R33, R52, R51 ;  /* 0x000000333421723e */ /* 0x000fe400000000ff */
[----:B------:R-:W-:Y:S01]  /*4620*/  F2FP.F16.F32.PACK_AB R34, R20, R21 ;  /* 0x000000151422723e */ /* 0x000fe200000000ff */
[----:B-12---:R-:W-:Y:S06]  /*4630*/  @!P0 BRA `(.L_x_29) ;  /* 0x0000000000048947 */ /* 0x006fec0003800000 */
[----:B------:R-:W-:Y:S01]  /*4640*/  BPT.TRAP 0x1 ;  /* 0x000000040000795c */ /* 0x000fe20000300000 */
.L_x_29:
[----:B------:R-:W-:Y:S05]  /*4650*/  @P2 BRA `(.L_x_30) ;  /* 0x0000000000082947 */ /* 0x000fea0003800000 */
[----:B------:R-:W1:Y:S02]  /*4660*/  SYNCS.PHASECHK.TRANS64.TRYWAIT P2, [UR6+0x13a00], R9 ;  /* 0x013a0009ff0075a7 */ /* 0x000e640008040146 */
[----:B-1----:R-:W-:Y:S05]  /*4670*/  @!P2 BRA `(.L_x_31) ;  /* 0x0000004000eca947 */ /* 0x002fea0003800000 */
.L_x_30:
        /* <DEDUP_REMOVED lines=8> */
[----:B------:R-:W-:Y:S01]  /*4700*/  HGMMA.64x16x16.F32 R88, R24, gdesc[UR4].tnspB, R88, gsb0 ;  /* 0x4020000418587df0 */ /* 0x000fe20008000858 */
[----:B------:R-:W-:Y:S01]  /*4710*/  UMOV UR6, UR14 ;  /* 0x0000000e00067c82 */ /* 0x000fe20008000000 */
[----:B------:R-:W-:Y:S01]  /*4720*/  UMOV UR7, 0xc0000010 ;  /* 0xc000001000077882 */ /* 0x000fe20000000000 */
[----:B------:R-:W-:-:S02]  /*4730*/  UIADD3 UR19, UR11, 0x200, URZ ;  /* 0x000002000b137890 */ /* 0x000fc4000fffe03f */
        /* <DEDUP_REMOVED lines=108> */
.L_x_32:
[----:B------:R-:W-:-:S04]  /*4e00*/  ULEA UR6, UR24, UR46, 0x3 ;  /* 0x0000002e18067291 */ /* 0x000fc8000f8e183f */
[----:B------:R-:W-:-:S04]  /*4e10*/  UIADD3 UR6, UR6, 0x13a28, URZ ;  /* 0x00013a2806067890 */ /* 0x000fc8000fffe03f */
[----:B------:R-:W-:-:S09]  /*4e20*/  UPRMT UR6, URZ, 0x654, UR6 ;  /* 0x000006543f067896 */ /* 0x000fd20008000006 */
[----:B------:R-:W-:Y:S01]  /*4e30*/  SYNCS.ARRIVE.TRANS64.RED.A1T0 RZ, [UR6], RZ ;  /* 0x000000ffffff79a7 */ /* 0x000fe20008100406 */
[----:B------:R-:W-:Y:S05]  /*4e40*/  @P1 BRA `(.L_x_33) ;  /* 0x0000000000041947 */ /* 0x000fea0003800000 */
[----:B------:R-:W-:Y:S01]  /*4e50*/  BPT.TRAP 0x1 ;  /* 0x000000040000795c */ /* 0x000fe20000300000 */
.L_x_33:
[----:B------:R-:W-:-:S04]  /*4e60*/  UIADD3 UR24, UR24, 0x1, URZ ;  /* 0x0000000118187890 */ /* 0x000fc8000fffe03f */
[----:B------:R-:W-:-:S04]  /*4e70*/  UISETP.NE.AND UP0, UPT, UR24, 0x5, UPT ;  /* 0x000000051800788c */ /* 0x000fc8000bf05270 */
[----:B------:R-:W-:Y:S01]  /*4e80*/  USEL UR24, UR24, URZ, UP0 ;  /* 0x0000003f18187287 */ /* 0x000fe20008000000 */
[----:B------:R-:W-:Y:S11]  /*4e90*/  @!P0 BRA `(.L_x_34) ;  /* 0x0000000000048947 */ /* 0x000ff60003800000 */
[----:B------:R-:W-:Y:S01]  /*4ea0*/  BPT.TRAP 0x1 ;  /* 0x000000040000795c */ /* 0x000fe20000300000 */
.L_x_34:
[----:B------:R-:W-:-:S04]  /*4eb0*/  ULEA UR6, UR24, UR46, 0x3 ;  /* 0x0000002e18067291 */ /* 0x000fc8000f8e183f */
[----:B------:R-:W-:-:S04]  /*4ec0*/  UIADD3 UR6, UR6, 0x13a28, URZ ;  /* 0x00013a2806067890 */ /* 0x000fc8000fffe03f */
[----:B------:R-:W-:-:S09]  /*4ed0*/  UPRMT UR6, URZ, 0x654, UR6 ;  /* 0x000006543f067896 */ /* 0x000fd20008000006 */
[----:B------:R-:W-:Y:S01]  /*4ee0*/  SYNCS.ARRIVE.TRANS64.RED.A1T0 RZ, [UR6], RZ ;  /* 0x000000ffffff79a7 */ /* 0x000fe20008100406 */
[----:B------:R-:W-:Y:S05]  /*4ef0*/  @P1 BRA `(.L_x_35) ;  /* 0x0000000000041947 */ /* 0x000fea0003800000 */
[----:B------:R-:W-:Y:S01]  /*4f00*/  BPT.TRAP 0x1 ;  /* 0x000000040000795c */ /* 0x000fe20000300000 */
.L_x_35:
[----:B------:R-:W-:Y:S01]  /*4f10*/  UIADD3 UR10, UR10, 0x1, URZ ;  /* 0x000000010a0a7890 */ /* 0x000fe2000fffe03f */
[C---:B------:R-:W-:Y:S01]  /*4f20*/  ISETP.GT.AND P2, PT, R6.reuse, 0x2, PT ;  /* 0x000000020600780c */ /* 0x040fe20003f44270 */
[----:B------:R-:W-:Y:S01]  /*4f30*/  UIADD3 UR24, UR24, 0x1, URZ ;  /* 0x0000000118187890 */ /* 0x000fe2000fffe03f */
[----:B------:R-:W-:Y:S01]  /*4f40*/  VIADD R6, R6, 0xffffffff ;  /* 0xffffffff06067836 */ /* 0x000fe20000000000 */
[----:B------:R-:W-:Y:S01]  /*4f50*/  UISETP.NE.AND UP1, UPT, UR10, 0x5, UPT ;  /* 0x000000050a00788c */ /* 0x000fe2000bf25270 */
[----:B------:R-:W-:Y:S01]  /*4f60*/  MOV R7, R4 ;  /* 0x0000000400077202 */ /* 0x000fe20000000f00 */
[----:B------:R-:W-:Y:S01]  /*4f70*/  UISETP.NE.AND UP0, UPT, UR24, 0x5, UPT ;  /* 0x000000051800788c */ /* 0x000fe2000bf05270 */
[----:B-1----:R-:W-:Y:S01]  /*4f80*/  IMAD.MOV.U32 R9, RZ, RZ, R5 ;  /* 0x000000ffff097224 */ /* 0x002fe200078e0005 */
[----:B------:R-:W-:Y:S02]  /*4f90*/  USEL UR6, URZ, 0x1, UP1 ;  /* 0x000000013f067887 */ /* 0x000fe40008800000 */
[----:B------:R-:W-:-:S02]  /*4fa0*/  USEL UR24, UR24, URZ, UP0 ;  /* 0x0000003f18187287 */ /* 0x000fc40008000000 */
[----:B------:R-:W-:Y:S02]  /*4fb0*/  USEL UR60, UR10, URZ, UP1 ;  /* 0x0000003f0a3c7287 */ /* 0x000fe40008800000 */
[----:B------:R-:W-:Y:S01]  /*4fc0*/  LOP3.LUT R96, R96, UR6, RZ, 0x3c, !PT ;  /* 0x0000000660607c12 */ /* 0x000fe2000f8e3cff */
[----:B------:R-:W-:Y:S09]  /*4fd0*/  @P2 BRA `(.L_x_36) ;  /* 0xffffffe0002c2947 */ /* 0x000ff2000383ffff */
.L_x_25:
[----:B------:R-:W-:-:S06]  /*4fe0*/  UISETP.NE.AND UP0, UPT, UR54, 0x3, UPT ;  /* 0x000000033600788c */ /* 0x000fcc000bf05270 */
[----:B------:R-:W-:-:S13]  /*4ff0*/  PLOP3.LUT P2, PT, PT, PT, UP0, 0x80, 0x0 ;  /* 0x000000000000781c */ /* 0x000fda0003f4f008 */
[----:B------:R-:W-:Y:S05]  /*5000*/  @!P2 BRA `(.L_x_37) ;  /* 0x000000000004a947 */ /* 0x000fea0003800000 */
[----:B------:R-:W-:Y:S01]  /*5010*/  BPT.TRAP 0x1 ;  /* 0x000000040000795c */ /* 0x000fe20000300000 */
.L_x_37:
[----:B------:R-:W-:Y:S02]  /*5020*/  UISETP.GT.U32.AND UP0, UPT, UR55, 0x1, UPT ;  /* 0x000000013700788c */ /* 0x000fe4000bf04070 */
[----:B------:R-:W-:-:S04]  /*5030*/  ULEA UR4, UR37, UR46, 0x3 ;  /* 0x0000002e25047291 */ /* 0x000fc8000f8e183f */
[----:B------:R-:W-:Y:S01]  /*5040*/  UIADD3 UR4, UR4, 0x13a60, URZ ;  /* 0x00013a6004047890 */ /* 0x000fe2000fffe03f */
[----:B------:R-:W-:-:S03]  /*5050*/  PLOP3.LUT P2, PT, PT, PT, UP0, 0x80, 0x0 ;  /* 0x000000000000781c */ /* 0x000fc60003f4f008 */
[----:B------:R-:W-:-:S09]  /*5060*/  UPRMT UR4, URZ, 0x654, UR4 ;  /* 0x000006543f047896 */ /* 0x000fd20008000004 */
[----:B------:R-:W-:Y:S01]  /*5070*/  SYNCS.ARRIVE.TRANS64.RED.A1T0 RZ, [UR4], RZ ;  /* 0x000000ffffff79a7 */ /* 0x000fe20008100404 */
[----:B------:R-:W-:Y:S05]  /*5080*/  @P2 BRA `(.L_x_38) ;  /* 0x0000000000042947 */ /* 0x000fea0003800000 */
[----:B------:R-:W-:Y:S01]  /*5090*/  BPT.TRAP 0x1 ;  /* 0x000000040000795c */ /* 0x000fe20000300000 */
.L_x_38:
[----:B------:R-:W-:Y:S05]  /*50a0*/  @!P0 BRA `(.L_x_39) ;  /* 0x0000000000048947 */ /* 0x000fea0003800000 */
[----:B------:R-:W-:Y:S01]  /*50b0*/  BPT.TRAP 0x1 ;  /* 0x000000040000795c */ /* 0x000fe20000300000 */
.L_x_39:
[----:B------:R-:W-:-:S04]  /*50c0*/  ULEA UR24, UR24, UR46, 0x3 ;  /* 0x0000002e18187291 */ /* 0x000fc8000f8e183f */
[----:B------:R-:W-:-:S04]  /*50d0*/  UIADD3 UR24, UR24, 0x13a28, URZ ;  /* 0x00013a2818187890 */ /* 0x000fc8000fffe03f */
[----:B------:R-:W-:-:S09]  /*50e0*/  UPRMT UR24, URZ, 0x654, UR24 ;  /* 0x000006543f187896 */ /* 0x000fd20008000018 */
[----:B------:R-:W-:Y:S01]  /*50f0*/  SYNCS.ARRIVE.TRANS64.RED.A1T0 RZ, [UR24], RZ ;  /* 0x000000ffffff79a7 */ /* 0x000fe20008100418 */
[----:B------:R-:W-:Y:S05]  /*5100*/  @P1 BRA `(.L_x_40) ;  /* 0x0000000000041947 */ /* 0x000fea0003800000 */
[----:B------:R-:W-:Y:S01]  /*5110*/  BPT.TRAP 0x1 ;  /* 0x000000040000795c */ /* 0x000fe20000300000 */
.L_x_40:
[----:B------:R-:W1:Y:S01]  /*5120*/  SHFL.BFLY PT, R7, R0, 0x1, 0x1f ;  /* 0x0c201f0000077f89 */ /* 0x000e6200000e0000 */
[----:B------:R-:W-:Y:S01]  /*5130*/  BSSY B0, `(.L_x_41) ;  /* 0x0000023000007945 */ /* 0x000fe20003800000 */
[----:B------:R-:W-:Y:S01]  /*5140*/  IMAD.MOV.U32 R9, RZ, RZ, 0x7f800000 ;  /* 0x7f800000ff097424 */ /* 0x000fe200078e00ff */
[----:B------:R-:W-:Y:S01]  /*5150*/  MOV R10, 0x3f800000 ;  /* 0x3f800000000a7802 */ /* 0x000fe20000000f00 */
[----:B------:R-:W2:Y:S01]  /*5160*/  SHFL.BFLY PT, R6, R3, 0x1, 0x1f ;  /* 0x0c201f0003067f89 */ /* 0x000ea200000e0000 */
[----:B------:R-:W-:Y:S02]  /*5170*/  IMAD.MOV.U32 R11, RZ, RZ, 0x7f800000 ;  /* 0x7f800000ff0b7424 */ /* 0x000fe400078e00ff */
[----:B-1----:R-:W-:Y:S01]  /*5180*/  FADD R7, R7, R0 ;  /* 0x0000000007077221 */ /* 0x002fe20000000000 */
[----:B--2---:R-:W-:-:S04]  /*5190*/  FADD R15, R6, R3 ;  /* 0x00000003060f7221 */ /* 0x004fc80000000000 */
[----:B------:R-:W1:Y:S01]  /*51a0*/  SHFL.BFLY PT, R8, R7, 0x2, 0x1f ;  /* 0x0c401f0007087f89 */ /* 0x000e6200000e0000 */
[----:B------:R-:W-:-:S03]  /*51b0*/  IMAD.MOV.U32 R6, RZ, RZ, 0x3f800000 ;  /* 0x3f800000ff067424 */ /* 0x000fc600078e00ff */
[----:B------:R-:W2:Y:S01]  /*51c0*/  SHFL.BFLY PT, R20, R15, 0x2, 0x1f ;  /* 0x0c401f000f147f89 */ /* 0x000ea200000e0000 */
[C---:B-1----:R-:W-:Y:S01]  /*51d0*/  FSETP.NE.AND P0, PT, R7.reuse, -R8, PT ;  /* 0x800000080700720b */ /* 0x042fe20003f05000 */
[----:B------:R-:W-:Y:S01]  /*51e0*/  FADD R3, R7, R8 ;  /* 0x0000000807037221 */ /* 0x000fe20000000000 */
[----:B--2---:R-:W-:-:S11]  /*51f0*/  FADD R8, R15, R20 ;  /* 0x000000140f087221 */ /* 0x004fd60000000000 */
[----:B------:R-:W-:Y:S05]  /*5200*/  @!P0 BRA `(.L_x_42) ;  /* 0x0000000000548947 */ /* 0x000fea0003800000 */
[----:B------:R-:W-:Y:S01]  /*5210*/  IADD3 R0, R3, 0x1800000, RZ ;  /* 0x0180000003007810 */ /* 0x000fe20007ffe0ff */
[----:B------:R-:W-:Y:S03]  /*5220*/  BSSY B1, `(.L_x_43) ;  /* 0x000000c000017945 */ /* 0x000fe60003800000 */
[----:B------:R-:W-:-:S04]  /*5230*/  LOP3.LUT R0, R0, 0x7f800000, RZ, 0xc0, !PT ;  /* 0x7f80000000007812 */ /* 0x000fc800078ec0ff */
[----:B------:R-:W-:-:S13]  /*5240*/  ISETP.GT.U32.AND P0, PT, R0, 0x1ffffff, PT ;  /* 0x01ffffff0000780c */ /* 0x000fda0003f04070 */
[----:B------:R-:W-:Y:S05]  /*5250*/  @P0 BRA `(.L_x_44) ;  /* 0x0000000000100947 */ /* 0x000fea0003800000 */
[----:B------:R-:W-:-:S07]  /*5260*/  MOV R14, 0x5280 ;  /* 0x00005280000e7802 */ /* 0x000fce0000000f00 */
[----:B------:R-:W-:Y:S05]  /*5270*/  CALL.REL.NOINC `($__internal_0_$__cuda_sm20_rcp_rn_f32_slowpath) ;  /* 0x0000003800fc7944 */ /* 0x000fea0003c00000 */
[----:B------:R-:W-:Y:S01]  /*5280*/  IMAD.MOV.U32 R6, RZ, RZ, R0 ;  /* 0x000000ffff067224 */ /* 0x000fe200078e0000 */
[----:B------:R-:W-:Y:S06]  /*5290*/  BRA `(.L_x_45) ;  /* 0x0000000000107947 */ /* 0x000fec0003800000 */
.L_x_44:
[----:B------:R-:W1:Y:S02]  /*52a0*/  MUFU.RCP R6, R3 ;  /* 0x0000000300067308 */ /* 0x000e640000001000 */
[----:B-1----:R-:W-:-:S04]  /*52b0*/  FFMA R0, R3, R6, -1 ;  /* 0xbf80000003007423 */ /* 0x002fc80000000006 */
[----:B------:R-:W-:-:S04]  /*52c0*/  FADD.FTZ R7, -R0, -RZ ;  /* 0x800000ff00077221 */ /* 0x000fc80000010100 */
[----:B------:R-:W-:-:S07]  /*52d0*/  FFMA R6, R6, R7, R6 ;  /* 0x0000000706067223 */ /* 0x000fce0000000006 */
.L_x_45:
[----:B------:R-:W-:Y:S05]  /*52e0*/  BSYNC B1 ;  /* 0x0000000000017941 */ /* 0x000fea0003800000 */
.L_x_43:
[----:B------:R-:W-:Y:S01]  /*52f0*/  FSETP.GEU.AND P0, PT, |R3|, 1.175494350822287508e-38, PT ;  /* 0x008000000300780b */ /* 0x000fe20003f0e200 */
[----:B------:R-:W-:-:S12]  /*5300*/  ULDC UR4, c[0x0][0x600] ;  /* 0x0001800000047ab9 */ /* 0x000fd80000000800 */
[----:B------:R-:W-:-:S04]  /*5310*/  @!P0 FMUL R3, R3, 16777216 ;  /* 0x4b80000003038820 */ /* 0x000fc80000400000 */
[----:B------:R-:W1:Y:S02]  /*5320*/  MUFU.LG2 R0, R3 ;  /* 0x0000000300007308 */ /* 0x000e640000000c00 */
[----:B-1----:R-:W-:-:S04]  /*5330*/  @!P0 FADD R0, R0, -24 ;  /* 0xc1c0000000008421 */ /* 0x002fc80000000000 */
[----:B------:R-:W-:-:S04]  /*5340*/  FMUL R11, R0, 0.69314718246459960938 ;  /* 0x3f317218000b7820 */ /* 0x000fc80000400000 */
[----:B------:R-:W-:-:S07]  /*5350*/  FFMA R11, R4, UR4, R11 ;  /* 0x00000004040b7c23 */ /* 0x000fce000800000b */
.L_x_42:
[----:B------:R-:W-:Y:S05]  /*5360*/  BSYNC B0 ;  /* 0x0000000000007941 */ /* 0x000fea0003800000 */
.L_x_41:
[----:B------:R-:W-:Y:S01]  /*5370*/  FSETP.NE.AND P0, PT, R15, -R20, PT ;  /* 0x800000140f00720b */ /* 0x000fe20003f05000 */
[----:B------:R-:W-:Y:S01]  /*5380*/  ULDC UR4, c[0x0][0x608] ;  /* 0x0001820000047ab9 */ /* 0x000fe20000000800 */
[----:B------:R-:W-:Y:S01]  /*5390*/  BSSY B0, `(.L_x_46) ;  /* 0x000002d000007945 */ /* 0x000fe20003800000 */
[----:B------:R-:W-:-:S04]  /*53a0*/  FMUL R6, R6, UR4 ;  /* 0x0000000406067c20 */ /* 0x000fc80008400000 */
        /* <DEDUP_REMOVED lines=20> */
[----:B------:R-:W-:Y:S06]  /*54f0*/  @!P0 BRA `(.L_x_47) ;  /* 0x0000000000588947 */ /* 0x000fec0003800000 */
[----:B------:R-:W-:Y:S01]  /*5500*/  VIADD R0, R8, 0x1800000 ;  /* 0x0180000008007836 */ /* 0x000fe20000000000 */
[----:B------:R-:W-:Y:S04]  /*5510*/  BSSY B1, `(.L_x_48) ;  /* 0x000000d000017945 */ /* 0x000fe80003800000 */
[----:B------:R-:W-:-:S04]  /*5520*/  LOP3.LUT R0, R0, 0x7f800000, RZ, 0xc0, !PT ;  /* 0x7f80000000007812 */ /* 0x000fc800078ec0ff */
[----:B------:R-:W-:-:S13]  /*5530*/  ISETP.GT.U32.AND P0, PT, R0, 0x1ffffff, PT ;  /* 0x01ffffff0000780c */ /* 0x000fda0003f04070 */
[----:B------:R-:W-:Y:S05]  /*5540*/  @P0 BRA `(.L_x_49) ;  /* 0x0000000000140947 */ /* 0x000fea0003800000 */
[----:B------:R-:W-:Y:S02]  /*5550*/  MOV R3, R8 ;  /* 0x0000000800037202 */ /* 0x000fe40000000f00 */
[----:B------:R-:W-:-:S07]  /*5560*/  MOV R14, 0x5580 ;  /* 0x00005580000e7802 */ /* 0x000fce0000000f00 */
[----:B------:R-:W-:Y:S05]  /*5570*/  CALL.REL.NOINC `($__internal_0_$__cuda_sm20_rcp_rn_f32_slowpath) ;  /* 0x00000038003c7944 */ /* 0x000fea0003c00000 */
[----:B------:R-:W-:Y:S01]  /*5580*/  IMAD.MOV.U32 R10, RZ, RZ, R0 ;  /* 0x000000ffff0a7224 */ /* 0x000fe200078e0000 */
[----:B------:R-:W-:Y:S06]  /*5590*/  BRA `(.L_x_50) ;  /* 0x0000000000107947 */ /* 0x000fec0003800000 */
.L_x_49:
[----:B------:R-:W1:Y:S02]  /*55a0*/  MUFU.RCP R3, R8 ;  /* 0x0000000800037308 */ /* 0x000e640000001000 */
[----:B-1----:R-:W-:-:S04]  /*55b0*/  FFMA R0, R8, R3, -1 ;  /* 0xbf80000008007423 */ /* 0x002fc80000000003 */
[----:B------:R-:W-:-:S04]  /*55c0*/  FADD.FTZ R0, -R0, -RZ ;  /* 0x800000ff00007221 */ /* 0x000fc80000010100 */
[----:B------:R-:W-:-:S07]  /*55d0*/  FFMA R10, R3, R0, R3 ;  /* 0x00000000030a7223 */ /* 0x000fce0000000003 */
.L_x_50:
[----:B------:R-:W-:Y:S05]  /*55e0*/  BSYNC B1 ;  /* 0x0000000000017941 */ /* 0x000fea0003800000 */
.L_x_48:
[----:B------:R-:W-:Y:S01]  /*55f0*/  FSETP.GEU.AND P0, PT, |R8|, 1.175494350822287508e-38, PT ;  /* 0x008000000800780b */ /* 0x000fe20003f0e200 */
[----:B------:R-:W-:-:S12]  /*5600*/  ULDC UR4, c[0x0][0x600] ;  /* 0x0001800000047ab9 */ /* 0x000fd80000000800 */
[----:B------:R-:W-:-:S04]  /*5610*/  @!P0 FMUL R8, R8, 16777216 ;  /* 0x4b80000008088820 */ /* 0x000fc80000400000 */
[----:B------:R-:W1:Y:S02]  /*5620*/  MUFU.LG2 R0, R8 ;  /* 0x0000000800007308 */ /* 0x000e640000000c00 */
[----:B-1----:R-:W-:-:S04]  /*5630*/  @!P0 FADD R0, R0, -24 ;  /* 0xc1c0000000008421 */ /* 0x002fc80000000000 */
[----:B------:R-:W-:-:S04]  /*5640*/  FMUL R0, R0, 0.69314718246459960938 ;  /* 0x3f31721800007820 */ /* 0x000fc80000400000 */
[----:B------:R-:W-:-:S07]  /*5650*/  FFMA R9, R5, UR4, R0 ;  /* 0x0000000405097c23 */ /* 0x000fce0008000000 */
.L_x_47:
[----:B------:R-:W-:Y:S05]  /*5660*/  BSYNC B0 ;  /* 0x0000000000007941 */ /* 0x000fea0003800000 */
.L_x_46:
[----:B------:R-:W-:Y:S01]  /*5670*/  SHF.L.U32 R0, R97, 0x1f, RZ ;  /* 0x0000001f61007819 */ /* 0x000fe200000006ff */
[----:B------:R-:W-:Y:S01]  /*5680*/  UISETP.NE.AND UP0, UPT, UR57, 0x1, UPT ;  /* 0x000000013900788c */ /* 0x000fe2000bf05270 */
[----:B------:R-:W-:Y:S01]  /*5690*/  LOP3.LUT P1, RZ, R2, 0x3, RZ, 0xc0, !PT ;  /* 0x0000000302ff7812 */ /* 0x000fe2000782c0ff */
[----:B------:R-:W-:Y:S01]  /*56a0*/  UISETP.NE.AND UP1, UPT, UR57, 0x2, UPT ;  /* 0x000000023900788c */ /* 0x000fe2000bf25270 */
[----:B------:R-:W1:Y:S01]  /*56b0*/  SYNCS.PHASECHK.TRANS64.TRYWAIT P0, [UR51+0x8], R0 ;  /* 0x00000800ff0075a7 */ /* 0x000e620008000173 */
[----:B------:R-:W-:Y:S02]  /*56c0*/  ULDC UR4, c[0x0][0x608] ;  /* 0x0001820000047ab9 */ /* 0x000fe40000000800 */
[----:B------:R-:W-:-:S04]  /*56d0*/  FMUL R10, R10, UR4 ;  /* 0x000000040a0a7c20 */ /* 0x000fc80008400000 */
[-C--:B------:R-:W-:Y:S01]  /*56e0*/  FMUL R90, R90, R10.reuse ;  /* 0x0000000a5a5a7220 */ /* 0x080fe20000400000 */
[----:B------:R-:W-:Y:S01]  /*56f0*/  @!UP0 ULOP3.LUT UP2, URZ, UR37, 0x2, URZ, 0xc0, !UPT ;  /* 0x00000002253f8892 */ /* 0x000fe2000f84c03f */
[-C--:B------:R-:W-:Y:S01]  /*5700*/  FMUL R91, R91, R10.reuse ;  /* 0x0000000a5b5b7220 */ /* 0x080fe20000400000 */
[----:B------:R-:W-:Y:S01]  /*5710*/  @!UP0 ULOP3.LUT UR37, UR37, 0x1, URZ, 0xc0, !UPT ;  /* 0x0000000125258892 */ /* 0x000fe2000f8ec03f */
[-C--:B------:R-:W-:Y:S01]  /*5720*/  FMUL R94, R94, R10.reuse ;  /* 0x0000000a5e5e7220 */ /* 0x080fe20000400000 */
[----:B------:R-:W-:Y:S01]  /*5730*/  @!UP0 USEL UR4, URZ, 0x1, UP2 ;  /* 0x000000013f048887 */ /* 0x000fe20009000000 */
[-C--:B------:R-:W-:Y:S01]  /*5740*/  FMUL R95, R95, R10.reuse ;  /* 0x0000000a5f5f7220 */ /* 0x080fe20000400000 */
[----:B------:R-:W-:Y:S01]  /*5750*/  @!UP1 UIADD3 UR5, UR37, 0x1, URZ ;  /* 0x0000000125059890 */ /* 0x000fe2000fffe03f */
[-C--:B------:R-:W-:Y:S01]  /*5760*/  FMUL R82, R82, R10.reuse ;  /* 0x0000000a52527220 */ /* 0x080fe20000400000 */
[----:B------:R-:W-:Y:S01]  /*5770*/  @!UP0 ULOP3.LUT UR36, UR36, UR4, URZ, 0x3c, !UPT ;  /* 0x0000000424248292 */ /* 0x000fe2000f8e3c3f */
[-C--:B------:R-:W-:Y:S01]  /*5780*/  FMUL R83, R83, R10.reuse ;  /* 0x0000000a53537220 */ /* 0x080fe20000400000 */
[----:B------:R-:W-:Y:S01]  /*5790*/  @!UP1 UISETP.GT.U32.AND UP2, UPT, UR5, 0x1, UPT ;  /* 0x000000010500988c */ /* 0x000fe2000bf44070 */
[-C--:B------:R-:W-:Y:S01]  /*57a0*/  FMUL R86, R86, R10.reuse ;  /* 0x0000000a56567220 */ /* 0x080fe20000400000 */
[----:B------:R-:W-:Y:S01]  /*57b0*/  @!UP1 ULOP3.LUT UR37, UR37, 0x1, URZ, 0xc, !UPT ;  /* 0x0000000125259892 */ /* 0x000fe2000f8e0c3f */
[----:B------:R-:W-:Y:S01]  /*57c0*/  FMUL R87, R87, R10 ;  /* 0x0000000a57577220 */ /* 0x000fe20000400000 */
[----:B------:R-:W-:-:S04]  /*57d0*/  @!UP1 USEL UR4, URZ, 0x1, !UP2 ;  /* 0x000000013f049887 */ /* 0x000fc8000d000000 */
[----:B------:R-:W-:Y:S01]  /*57e0*/  @!UP1 ULOP3.LUT UR36, UR36, UR4, URZ, 0x3c, !UPT ;  /* 0x0000000424249292 */ /* 0x000fe2000f8e3c3f */
[----:B-1----:R-:W-:Y:S11]  /*57f0*/  @!P0 BRA `(.L_x_51) ;  /* 0x0000003000a48947 */ /* 0x002ff60003800000 */
.L_x_121:
[----:B------:R-:W-:Y:S01]  /*5800*/  USHF.L.U32 UR42, UR42, 0x6, URZ ;  /* 0x000000062a2a7899 */ /* 0x000fe2000800063f */
[----:B------:R-:W-:Y:S04]  /*5810*/  BSSY B0, `(.L_x_52) ;  /* 0x0000012000007945 */ /* 0x000fe80003800000 */
[----:B------:R-:W-:Y:S07]  /*5820*/  @P1 BRA `(.L_x_53) ;  /* 0x0000000000401947 */ /* 0x000fee0003800000 */
[----:B------:R-:W-:Y:S01]  /*5830*/  ULDC.64 UR4, c[0x0][0x688] ;  /* 0x0001a20000047ab9 */ /* 0x000fe20000000a00 */
[----:B------:R-:W-:Y:S01]  /*5840*/  VIADD R5, R16, UR42 ;  /* 0x0000002a10057c36 */ /* 0x000fe20008000000 */
[----:B------:R-:W-:-:S04]  /*5850*/  UIMAD UR4, UR43, UR4, UR42 ;  /* 0x000000042b0472a4 */ /* 0x000fc8000f8e022a */
[----:B------:R-:W-:Y:S01]  /*5860*/  UIMAD UR4, UR44, UR5, UR4 ;  /* 0x000000052c0472a4 */ /* 0x000fe2000f8e0204 */
[C---:B------:R-:W-:Y:S02]  /*5870*/  IADD3 R4, R5.reuse, 0x8, RZ ;  /* 0x0000000805047810 */ /* 0x040fe40007ffe0ff */
[----:B------:R-:W-:Y:S02]  /*5880*/  ULDC UR5, c[0x0][0x288] ;  /* 0x0000a20000057ab9 */ /* 0x000fe40000000800 */
[----:B------:R-:W-:Y:S01]  /*5890*/  ISETP.GE.U32.AND P0, PT, R5, UR5, PT ;  /* 0x0000000505007c0c */ /* 0x000fe2000bf06070 */
[----:B-1----:R-:W-:Y:S01]  /*58a0*/  IMAD.U32 R3, RZ, RZ, UR4 ;  /* 0x00000004ff037e24 */ /* 0x002fe2000f8e00ff */
[----:B------:R-:W-:Y:S02]  /*58b0*/  IADD3 R0, P2, R16, UR4, RZ ;  /* 0x0000000410007c10 */ /* 0x000fe4000ff5e0ff */
[----:B------:R-:W-:Y:S01]  /*58c0*/  ISETP.GE.U32.AND P1, PT, R4, UR5, PT ;  /* 0x0000000504007c0c */ /* 0x000fe2000bf26070 */
[----:B------:R-:W-:Y:S01]  /*58d0*/  ULDC.64 UR4, c[0x0][0x680] ;  /* 0x0001a00000047ab9 */ /* 0x000fe20000000a00 */
[----:B------:R-:W-:-:S02]  /*58e0*/  LEA.HI.X.SX32 R3, R3, RZ, 0x1, P2 ;  /* 0x000000ff03037211 */ /* 0x000fc400010f0eff */
[----:B------:R-:W-:-:S04]  /*58f0*/  LEA R4, P2, R0, UR4, 0x2 ;  /* 0x0000000400047c11 */ /* 0x000fc8000f8410ff */
[----:B------:R-:W-:-:S05]  /*5900*/  LEA.HI.X R5, R0, UR5, R3, 0x2, P2 ;  /* 0x0000000500057c11 */ /* 0x000fca00090f1403 */
[----:B------:R2:W-:Y:S04]  /*5910*/  @!P0 STG.E desc[UR58][R4.64], R11 ;  /* 0x0000000b04008986 */ /* 0x0005e8000c10193a */
[----:B------:R2:W-:Y:S02]  /*5920*/  @!P1 STG.E desc[UR58][R4.64+0x20], R9 ;  /* 0x0000200904009986 */ /* 0x0005e4000c10193a */
.L_x_53:
[----:B------:R-:W-:Y:S05]  /*5930*/  BSYNC B0 ;  /* 0x0000000000007941 */ /* 0x000fea0003800000 */
.L_x_52:
[----:B------:R-:W-:Y:S01]  /*5940*/  ULDC.64 UR4, c[0x0][0x730] ;  /* 0x0001cc0000047ab9 */ /* 0x000fe20000000a00 */
[-C--:B------:R-:W-:Y:S01]  /*5950*/  FMUL R27, R74, R10.reuse ;  /* 0x0000000a4a1b7220 */ /* 0x080fe20000400000 */
[----:B------:R-:W-:Y:S01]  /*5960*/  ISETP.NE.U32.AND P0, PT, RZ, UR4, PT ;  /* 0x00000004ff007c0c */ /* 0x000fe2000bf05070 */
[-C--:B------:R-:W-:Y:S01]  /*5970*/  FMUL R26, R75, R10.reuse ;  /* 0x0000000a4b1a7220 */ /* 0x080fe20000400000 */
[-C--:B------:R-:W-:Y:S01]  /*5980*/  FMUL R31, R78, R10.reuse ;  /* 0x0000000a4e1f7220 */ /* 0x080fe20000400000 */
[-C--:B------:R-:W-:Y:S01]  /*5990*/  FMUL R30, R79, R10.reuse ;  /* 0x0000000a4f1e7220 */ /* 0x080fe20000400000 */
[----:B------:R-:W-:Y:S01]  /*59a0*/  ISETP.NE.AND.EX P0, PT, RZ, UR5, PT, P0 ;  /* 0x00000005ff007c0c */ /* 0x000fe2000bf05300 */
[-C--:B------:R-:W-:Y:S01]  /*59b0*/  FMUL R35, R66, R10.reuse ;  /* 0x0000000a42237220 */ /* 0x080fe20000400000 */
[-C--:B------:R-:W-:Y:S01]  /*59c0*/  FMUL R34, R67, R10.reuse ;  /* 0x0000000a43227220 */ /* 0x080fe20000400000 */
[-C--:B------:R-:W-:Y:S01]  /*59d0*/  FMUL R39, R70, R10.reuse ;  /* 0x0000000a46277220 */ /* 0x080fe20000400000 */
[-C--:B------:R-:W-:Y:S01]  /*59e0*/  FMUL R38, R71, R10.reuse ;  /* 0x0000000a47267220 */ /* 0x080fe20000400000 */
[-C--:B------:R-:W-:Y:S01]  /*59f0*/  FMUL R43, R58, R10.reuse ;  /* 0x0000000a3a2b7220 */ /* 0x080fe20000400000 */
[-C--:B------:R-:W-:Y:S01]  /*5a00*/  FMUL R42, R59, R10.reuse ;  /* 0x0000000a3b2a7220 */ /* 0x080fe20000400000 */
[-C--:B------:R-:W-:Y:S01]  /*5a10*/  FMUL R47, R62, R10.reuse ;  /* 0x0000000a3e2f7220 */ /* 0x080fe20000400000 */
[----:B------:R-:W-:-:S05]  /*5a20*/  FMUL R46, R63, R10 ;  /* 0x0000000a3f2e7220 */ /* 0x000fca0000400000 */
[----:B------:R-:W-:Y:S05]  /*5a30*/  @P0 BRA `(.L_x_54) ;  /* 0x0000000000240947 */ /* 0x000fea0003800000 */
[----:B------:R-:W-:Y:S02]  /*5a40*/  ULDC.64 UR4, c[0x0][0x728] ;  /* 0x0001ca0000047ab9 */ /* 0x000fe40000000a00 */
[----:B------:R-:W-:-:S04]  /*5a50*/  ISETP.NE.U32.AND P0, PT, RZ, UR4, PT ;  /* 0x00000004ff007c0c */ /* 0x000fc8000bf05070 */
[----:B------:R-:W-:-:S13]  /*5a60*/  ISETP.NE.AND.EX P0, PT, RZ, UR5, PT, P0 ;  /* 0x00000005ff007c0c */ /* 0x000fda000bf05300 */
[----:B------:R-:W-:Y:S05]  /*5a70*/  @!P0 BRA `(.L_x_55) ;  /* 0x00000000000c8947 */ /* 0x000fea0003800000 */
[----:B--2---:R-:W2:Y:S02]  /*5a80*/  LDC.64 R4, c[0x0][0x728] ;  /* 0x0001ca00ff047b82 */ /* 0x004ea40000000a00 */
[----:B--2---:R3:W5:Y:S01]  /*5a90*/  LDG.E R23, desc[UR58][R4.64] ;  /* 0x0000003a04177981 */ /* 0x004762000c1e1900 */
[----:B------:R-:W-:Y:S05]  /*5aa0*/  BRA `(.L_x_54) ;  /* 0x0000000000087947 */ /* 0x000fea0003800000 */
.L_x_55:
[----:B------:R-:W-:Y:S02]  /*5ab0*/  ULDC UR4, c[0x0][0x720] ;  /* 0x0001c80000047ab9 */ /* 0x000fe40000000800 */
[----:B------:R-:W-:-:S07]  /*5ac0*/  IMAD.U32 R23, RZ, RZ, UR4 ;  /* 0x00000004ff177e24 */ /* 0x000fce000f8e00ff */
.L_x_54:
[----:B-1----:R-:W-:-:S04]  /*5ad0*/  MOV R0, RZ ;  /* 0x000000ff00007202 */ /* 0x002fc80000000f00 */
[----:B------:R-:W-:-:S13]  /*5ae0*/  LOP3.LUT P0, RZ, R0, 0x9f, RZ, 0xc0, !PT ;  /* 0x0000009f00ff7812 */ /* 0x000fda000780c0ff */
[----:B------:R-:W-:Y:S05]  /*5af0*/  @!P0 BRA `(.L_x_56) ;  /* 0x0000000000408947 */ /* 0x000fea0003800000 */
[----:B------:R-:W-:Y:S01]  /*5b00*/  MOV R0, 0x0 ;  /* 0x0000000000007802 */ /* 0x000fe20000000f00 */
[----:B------:R-:W-:Y:S01]  /*5b10*/  ULDC.64 UR4, c[0x4][0x70] ;  /* 0x01001c0000047ab9 */ /* 0x000fe20000000a00 */
[----:B------:R-:W-:Y:S01]  /*5b20*/  ULDC.64 UR6, c[0x4][0x8] ;  /* 0x0100020000067ab9 */ /* 0x000fe20000000a00 */
[----:B--23--:R-:W-:Y:S01]  /*5b30*/  MOV R4, UR4 ;  /* 0x0000000400047c02 */ /* 0x00cfe20008000f00 */
[----:B------:R1:W2:Y:S01]  /*5b40*/  LDC.64 R14, c[0x4][R0] ;  /* 0x01000000000e7b82 */ /* 0x0002a20000000a00 */
[----:B------:R-:W-:Y:S01]  /*5b50*/  IMAD.U32 R5, RZ, RZ, UR5 ;  /* 0x00000005ff057e24 */ /* 0x000fe2000f8e00ff */
[----:B------:R-:W-:Y:S01]  /*5b60*/  ULDC.64 UR4, c[0x4][0x78] ;  /* 0x01001e0000047ab9 */ /* 0x000fe20000000a00 */
[----:B------:R-:W-:Y:S01]  /*5b70*/  IMAD.U32 R10, RZ, RZ, UR6 ;  /* 0x00000006ff0a7e24 */ /* 0x000fe2000f8e00ff */
[----:B------:R-:W-:Y:S01]  /*5b80*/  MOV R7, UR5 ;  /* 0x0000000500077c02 */ /* 0x000fe20008000f00 */
[----:B------:R-:W-:Y:S01]  /*5b90*/  IMAD.U32 R6, RZ, RZ, UR4 ;  /* 0x00000004ff067e24 */ /* 0x000fe2000f8e00ff */
[----:B------:R-:W-:Y:S01]  /*5ba0*/  MOV R8, 0x70 ;  /* 0x0000007000087802 */ /* 0x000fe20000000f00 */
[----:B------:R-:W-:-:S02]  /*5bb0*/  IMAD.U32 R11, RZ, RZ, UR7 ;  /* 0x00000007ff0b7e24 */ /* 0x000fc4000f8e00ff */
[----:B------:R-:W-:Y:S02]  /*5bc0*/  IMAD.MOV.U32 R12, RZ, RZ, 0x1 ;  /* 0x00000001ff0c7424 */ /* 0x000fe400078e00ff */
[----:B-1----:R-:W-:-:S07]  /*5bd0*/  IMAD.MOV.U32 R13, RZ, RZ, RZ ;  /* 0x000000ffff0d7224 */ /* 0x002fce00078e00ff */
[----:B------:R-:W-:-:S07]  /*5be0*/  LEPC R20, `(.L_x_56) ;  /* 0x000000001014794e */ /* 0x000fce0000000000 */
[----:B--2--5:R-:W-:Y:S05]  /*5bf0*/  CALL.ABS.NOINC R14 ;  /* 0x000000000e007343 */ /* 0x024fea0003c00000 */
.L_x_56:
[----:B------:R-:W-:Y:S01]  /*5c00*/  LOP3.LUT P0, RZ, R18, 0x90, RZ, 0xc0, !PT ;  /* 0x0000009012ff7812 */ /* 0x000fe2000780c0ff */
[----:B------:R-:W-:-:S12]  /*5c10*/  BSSY B6, `(.L_x_57) ;  /* 0x0000012000067945 */ /* 0x000fd80003800000 */
        /* <DEDUP_REMOVED lines=17> */
.L_x_58:
[----:B------:R-:W-:Y:S05]  /*5d30*/  BSYNC B6 ;  /* 0x0000000000067941 */ /* 0x000fea0003800000 */
.L_x_57:
[----:B------:R-:W-:Y:S02]  /*5d40*/  ULDC.64 UR4, c[0x0][0x730] ;  /* 0x0001cc0000047ab9 */ /* 0x000fe40000000a00 */
[----:B------:R-:W-:Y:S01]  /*5d50*/  ISETP.NE.U32.AND P0, PT, RZ, UR4, PT ;  /* 0x00000004ff007c0c */ /* 0x000fe2000bf05070 */
[----:B------:R-:W-:-:S03]  /*5d60*/  ULDC UR4, c[0x0][0x720] ;  /* 0x0001c80000047ab9 */ /* 0x000fc60000000800 */
[----:B------:R-:W-:-:S04]  /*5d70*/  ISETP.NE.AND.EX P0, PT, RZ, UR5, PT, P0 ;  /* 0x00000005ff007c0c */ /* 0x000fc8000bf05300 */
[----:B-----5:R-:W-:Y:S02]  /*5d80*/  FSEL R48, R23, UR4, !P0 ;  /* 0x0000000417307c08 */ /* 0x020fe4000c000000 */
[----:B------:R-:W-:-:S03]  /*5d90*/  ISETP.GT.U32.AND P0, PT, R19, 0x3e, PT ;  /* 0x0000003e1300780c */ /* 0x000fc60003f04070 */
[-C--:B------:R-:W-:Y:S01]  /*5da0*/  FMUL R0, R88, R48.reuse ;  /* 0x0000003058007220 */ /* 0x080fe20000400000 */
[-C--:B------:R-:W-:Y:S01]  /*5db0*/  FMUL R3, R89, R48.reuse ;  /* 0x0000003059037220 */ /* 0x080fe20000400000 */
[-C--:B--23--:R-:W-:Y:S01]  /*5dc0*/  FMUL R4, R90, R48.reuse ;  /* 0x000000305a047220 */ /* 0x08cfe20000400000 */
        /* <DEDUP_REMOVED lines=40> */
[----:B------:R-:W-:Y:S01]  /*6050*/  F2FP.F16.F32.PACK_AB R51, R9, R8 ;  /* 0x000000080933723e */ /* 0x000fe200000000ff */
[----:B------:R-:W-:Y:S06]  /*6060*/  @P0 BRA `(.L_x_59) ;  /* 0x0000000000040947 */ /* 0x000fec0003800000 */
[----:B------:R-:W-:-:S04]  /*6070*/  DEPBAR.LE SB0, 0x1 ;  /* 0x000080400000791a */ /* 0x000fc80000000000 */
.L_x_59:
[----:B------:R-:W-:Y:S05]  /*6080*/  WARPSYNC.ALL ;  /* 0x0000000000007948 */ /* 0x000fea0003800000 */
[----:B------:R-:W-:Y:S01]  /*6090*/  BAR.SYNC.DEFER_BLOCKING 0x1, 0x80 ;  /* 0x0042000000007b1d */ /* 0x000fe20000010000 */
[----:B------:R-:W-:Y:S02]  /*60a0*/  F2FP.F16.F32.PACK_AB R4, R10, R11 ;  /* 0x0000000b0a04723e */ /* 0x000fe400000000ff */
[----:B------:R-:W-:Y:S02]  /*60b0*/  F2FP.F16.F32.PACK_AB R5, R12, R13 ;  /* 0x0000000d0c05723e */ /* 0x000fe400000000ff */
[----:B------:R-:W-:Y:S01]  /*60c0*/  F2FP.F16.F32.PACK_AB R6, R14, R15 ;  /* 0x0000000f0e06723e */ /* 0x000fe200000000ff */
[----:B------:R-:W-:Y:S01]  /*60d0*/  BSSY B0, `(.L_x_60) ;  /* 0x0000016000007945 */ /* 0x000fe20003800000 */
[----:B------:R-:W-:Y:S01]  /*60e0*/  F2FP.F16.F32.PACK_AB R7, R20, R21 ;  /* 0x000000151407723e */ /* 0x000fe200000000ff */
[----:B------:R1:W-:Y:S01]  /*60f0*/  STSM.16.M88.4 [R22], R48 ;  /* 0x0000003016007844 */ /* 0x0003e20000000200 */
[----:B------:R-:W-:Y:S01]  /*6100*/  @!PT LDS RZ, [RZ] ;  /* 0x00000000fffff984 */ /* 0x000fe20000000800 */
[----:B------:R-:W-:Y:S01]  /*6110*/  @!PT LDS RZ, [RZ] ;  /* 0x00000000fffff984 */ /* 0x000fe20000000800 */
[----:B------:R-:W-:Y:S01]  /*6120*/  @!PT LDS RZ, [RZ] ;  /* 0x00000000fffff984 */ /* 0x000fe20000000800 */
[----:B------:R-:W-:Y:S01]  /*6130*/  @!PT LDS RZ, [RZ] ;  /* 0x00000000fffff984 */ /* 0x000fe20000000800 */
[----:B------:R2:W-:Y:S06]  /*6140*/  MEMBAR.ALL.CTA ;  /* 0x0000000000007992 */ /* 0x0005ec0000008000 */
[----:B--2---:R-:W2:Y:S02]  /*6150*/  FENCE.VIEW.ASYNC.S ;  /* 0x00000000000073c6 */ /* 0x004ea40000000000 */
[----:B--2---:R-:W-:Y:S06]  /*6160*/  BAR.SYNC.DEFER_BLOCKING 0x1, 0x80 ;  /* 0x0042000000007b1d */ /* 0x004fec0000010000 */
[----:B------:R-:W-:Y:S05]  /*6170*/  @P0 BRA `(.L_x_61) ;  /* 0x00000000002c0947 */ /* 0x000fea0003800000 */
[----:B------:R-:W-:Y:S01]  /*6180*/  UIADD3 UR4, UR49, 0x10700, URZ ;  /* 0x0001070031047890 */ /* 0x000fe2000fffe03f */
[----:B------:R-:W-:Y:S01]  /*6190*/  IADD3 R0, P1, R98, 0x670, RZ ;  /* 0x0000067062007810 */ /* 0x000fe20007f3e0ff */
[----:B------:R-:W-:-:S04]  /*61a0*/  UMOV UR41, URZ ;  /* 0x0000003f00297c82 */ /* 0x000fc80008000000 */
[----:B------:R-:W-:Y:S01]  /*61b0*/  IMAD.X R3, RZ, RZ, R99, P1 ;  /* 0x000000ffff037224 */ /* 0x000fe200008e0663 */
[----:B------:R-:W-:Y:S02]  /*61c0*/  MOV R18, UR4 ;  /* 0x0000000400127c02 */ /* 0x000fe40008000f00 */
[----:B------:R-:W-:Y:S02]  /*61d0*/  R2UR UR4, R0 ;  /* 0x00000000000472ca */ /* 0x000fe400000e0000 */
[----:B------:R-:W-:Y:S02]  /*61e0*/  R2UR UR40, R18 ;  /* 0x00000000122872ca */ /* 0x000fe400000e0000 */
[----:B------:R-:W-:-:S13]  /*61f0*/  R2UR UR5, R3 ;  /* 0x00000000030572ca */ /* 0x000fda00000e0000 */
[----:B------:R2:W-:Y:S01]  /*6200*/  UTMASTG.4D [UR40], [UR4] ;  /* 0x00000028040073b5 */ /* 0x0005e20008018000 */
[----:B------:R0:W-:Y:S01]  /*6210*/  UTMACMDFLUSH ;  /* 0x00000000000079b7 */ /* 0x0001e20000000000 */
[----:B--2---:R-:W-:-:S04]  /*6220*/  DEPBAR.LE SB0, 0x1 ;  /* 0x000080400000791a */ /* 0x004fc80000000000 */
.L_x_61:
[----:B------:R-:W-:Y:S05]  /*6230*/  BSYNC B0 ;  /* 0x0000000000007941 */ /* 0x000fea0003800000 */
.L_x_60:
[----:B------:R-:W-:Y:S01]  /*6240*/  BAR.SYNC.DEFER_BLOCKING 0x1, 0x80 ;  /* 0x0042000000007b1d */ /* 0x000fe20000010000 */
[----:B------:R-:W-:Y:S02]  /*6250*/  F2FP.F16.F32.PACK_AB R24, R24, R25 ;  /* 0x000000191818723e */ /* 0x000fe400000000ff */
[----:B------:R-:W-:Y:S02]  /*6260*/  F2FP.F16.F32.PACK_AB R25, R26, R27 ;  /* 0x0000001b1a19723e */ /* 0x000fe400000000ff */
[----:B------:R-:W-:Y:S01]  /*6270*/  F2FP.F16.F32.PACK_AB R26, R28, R29 ;  /* 0x0000001d1c1a723e */ /* 0x000fe200000000ff */
[----:B------:R-:W-:Y:S01]  /*6280*/  BSSY B0, `(.L_x_62) ;  /* 0x0000014000007945 */ /* 0x000fe20003800000 */
[----:B------:R-:W-:Y:S01]  /*6290*/  F2FP.F16.F32.PACK_AB R27, R30, R31 ;  /* 0x0000001f1e1b723e */ /* 0x000fe200000000ff */
[----:B------:R2:W-:Y:S01]  /*62a0*/  STSM.16.M88.4 [R22+0x800], R4 ;  /* 0x0008000416007844 */ /* 0x0005e20000000200 */
[----:B------:R-:W-:Y:S01]  /*62b0*/  @!PT LDS RZ, [RZ] ;  /* 0x00000000fffff984 */ /* 0x000fe20000000800 */
[----:B------:R-:W-:Y:S01]  /*62c0*/  @!PT LDS RZ, [RZ] ;  /* 0x00000000fffff984 */ /* 0x000fe20000000800 */
[----:B------:R-:W-:Y:S01]  /*62d0*/  @!PT LDS RZ, [RZ] ;  /* 0x00000000fffff984 */ /* 0x000fe20000000800 */
[----:B------:R-:W-:Y:S01]  /*62e0*/  @!PT LDS RZ, [RZ] ;  /* 0x00000000fffff984 */ /* 0x000fe20000000800 */
[----:B------:R3:W-:Y:S06]  /*62f0*/  MEMBAR.ALL.CTA ;  /* 0x0000000000007992 */ /* 0x0007ec0000008000 */
[----:B---3--:R-:W3:Y:S02]  /*6300*/  FENCE.VIEW.ASYNC.S ;  /* 0x00000000000073c6 */ /* 0x008ee40000000000 */
[----:B---3--:R-:W-:Y:S06]  /*6310*/  BAR.SYNC.DEFER_BLOCKING 0x1, 0x80 ;  /* 0x0042000000007b1d */ /* 0x008fec0000010000 */
[----:B------:R-:W-:Y:S05]  /*6320*/  @P0 BRA `(.L_x_63) ;  /* 0x0000000000240947 */ /* 0x000fea0003800000 */
[----:B------:R-:W-:Y:S01]  /*6330*/  IADD3 R0, P1, R98, 0x670, RZ ;  /* 0x0000067062007810 */ /* 0x000fe20007f3e0ff */
[----:B------:R-:W-:Y:S01]  /*6340*/  UIADD3 UR40, UR49, 0x10f00, URZ ;  /* 0x00010f0031287890 */ /* 0x000fe2000fffe03f */
[----:B------:R-:W-:Y:S02]  /*6350*/  UMOV UR41, 0x10 ;  /* 0x0000001000297882 */ /* 0x000fe40000000000 */
[----:B------:R-:W-:Y:S01]  /*6360*/  R2UR UR4, R0 ;  /* 0x00000000000472ca */ /* 0x000fe200000e0000 */
[----:B------:R-:W-:-:S05]  /*6370*/  IMAD.X R3, RZ, RZ, R99, P1 ;  /* 0x000000ffff037224 */ /* 0x000fca00008e0663 */
[----:B------:R-:W-:-:S13]  /*6380*/  R2UR UR5, R3 ;  /* 0x00000000030572ca */ /* 0x000fda00000e0000 */
[----:B------:R3:W-:Y:S01]  /*6390*/  UTMASTG.4D [UR40], [UR4] ;  /* 0x00000028040073b5 */ /* 0x0007e20008018000 */
[----:B------:R0:W-:Y:S01]  /*63a0*/  UTMACMDFLUSH ;  /* 0x00000000000079b7 */ /* 0x0001e20000000000 */
[----:B---3--:R-:W-:-:S04]  /*63b0*/  DEPBAR.LE SB0, 0x1 ;  /* 0x000080400000791a */ /* 0x008fc80000000000 */
.L_x_63:
[----:B------:R-:W-:Y:S05]  /*63c0*/  BSYNC B0 ;  /* 0x0000000000007941 */ /* 0x000fea0003800000 */
.L_x_62:
        /* <DEDUP_REMOVED lines=12> */
[----:B----4-:R-:W4:Y:S02]  /*6490*/  FENCE.VIEW.ASYNC.S ;  /* 0x00000000000073c6 */ /* 0x010f240000000000 */
[----:B----4-:R-:W-:Y:S06]  /*64a0*/  BAR.SYNC.DEFER_BLOCKING 0x1, 0x80 ;  /* 0x0042000000007b1d */ /* 0x010fec0000010000 */
[----:B------:R-:W-:Y:S05]  /*64b0*/  @P0 BRA `(.L_x_65) ;  /* 0x00000000002c0947 */ /* 0x000fea0003800000 */
[----:B------:R-:W-:Y:S01]  /*64c0*/  UIADD3 UR4, UR49, 0x10700, URZ ;  /* 0x0001070031047890 */ /* 0x000fe2000fffe03f */
[----:B------:R-:W-:Y:S01]  /*64d0*/  IADD3 R0, P1, R98, 0x670, RZ ;  /* 0x0000067062007810 */ /* 0x000fe20007f3e0ff */
[----:B------:R-:W-:-:S04]  /*64e0*/  UMOV UR41, 0x20 ;  /* 0x0000002000297882 */ /* 0x000fc80000000000 */
[----:B------:R-:W-:Y:S01]  /*64f0*/  IMAD.X R3, RZ, RZ, R99, P1 ;  /* 0x000000ffff037224 */ /* 0x000fe200008e0663 */
[----:B------:R-:W-:Y:S02]  /*6500*/  MOV R18, UR4 ;  /* 0x0000000400127c02 */ /* 0x000fe40008000f00 */
[----:B------:R-:W-:Y:S02]  /*6510*/  R2UR UR4, R0 ;  /* 0x00000000000472ca */ /* 0x000fe400000e0000 */
[----:B------:R-:W-:Y:S02]  /*6520*/  R2UR UR40, R18 ;  /* 0x00000000122872ca */ /* 0x000fe400000e0000 */
[----:B------:R-:W-:-:S13]  /*6530*/  R2UR UR5, R3 ;  /* 0x00000000030572ca */ /* 0x000fda00000e0000 */
[----:B------:R4:W-:Y:S01]  /*6540*/  UTMASTG.4D [UR40], [UR4] ;  /* 0x00000028040073b5 */ /* 0x0009e20008018000 */
[----:B------:R0:W-:Y:S01]  /*6550*/  UTMACMDFLUSH ;  /* 0x00000000000079b7 */ /* 0x0001e20000000000 */
[----:B----4-:R-:W-:-:S04]  /*6560*/  DEPBAR.LE SB0, 0x1 ;  /* 0x000080400000791a */ /* 0x010fc80000000000 */
.L_x_65:
[----:B------:R-:W-:Y:S05]  /*6570*/  BSYNC B0 ;  /* 0x0000000000007941 */ /* 0x000fea0003800000 */
.L_x_64:
        /* <DEDUP_REMOVED lines=12> */
[----:B-----5:R-:W5:Y:S02]  /*6640*/  FENCE.VIEW.ASYNC.S ;  /* 0x00000000000073c6 */ /* 0x020f640000000000 */
[----:B-----5:R-:W-:Y:S06]  /*6650*/  BAR.SYNC.DEFER_BLOCKING 0x1, 0x80 ;  /* 0x0042000000007b1d */ /* 0x020fec0000010000 */
        /* <DEDUP_REMOVED lines=9> */
[----:B-1----:R-:W-:-:S04]  /*66f0*/  DEPBAR.LE SB0, 0x1 ;  /* 0x000080400000791a */ /* 0x002fc80000000000 */
.L_x_67:
[----:B------:R-:W-:Y:S05]  /*6700*/  BSYNC B0 ;  /* 0x0000000000007941 */ /* 0x000fea0003800000 */
.L_x_66:
[----:B------:R-:W-:Y:S06]  /*6710*/  BAR.SYNC.DEFER_BLOCKING 0x1, 0x80 ;  /* 0x0042000000007b1d */ /* 0x000fec0000010000 */
[----:B------:R-:W-:Y:S01]  /*6720*/  BSSY B0, `(.L_x_68) ;  /* 0x0000014000007945 */ /* 0x000fe20003800000 */
[----:B------:R1:W-:Y:S01]  /*6730*/  STSM.16.M88.4 [R22], R40 ;  /* 0x0000002816007844 */ /* 0x0003e20000000200 */
        /* <DEDUP_REMOVED lines=16> */
[----:B------:R1:W-:Y:S02]  /*6840*/  UTMASTG.4D [UR40], [UR4] ;  /* 0x00000028040073b5 */ /* 0x0003e40008018000 */
[----:B-1----:R0:W-:Y:S02]  /*6850*/  UTMACMDFLUSH ;  /* 0x00000000000079b7 */ /* 0x0021e40000000000 */
.L_x_69:
[----:B------:R-:W-:Y:S05]  /*6860*/  BSYNC B0 ;  /* 0x0000000000007941 */ /* 0x000fea0003800000 */
.L_x_68:
[----:B------:R-:W-:Y:S01]  /*6870*/  IADD3 R17, R17, UR47, RZ ;  /* 0x0000002f11117c10 */ /* 0x000fe2000fffe0ff */
[----:B------:R-:W-:Y:S01]  /*6880*/  ULDC UR4, c[0x0][0xa00] ;  /* 0x0002800000047ab9 */ /* 0x000fe20000000800 */
[----:B------:R-:W-:Y:S01]  /*6890*/  IMAD.U32 R0, RZ, RZ, UR48 ;  /* 0x00000030ff007e24 */ /* 0x000fe2000f8e00ff */
[----:B------:R-:W-:-:S04]  /*68a0*/  DEPBAR.LE SB0, 0x0 ;  /* 0x000080000000791a */ /* 0x000fc80000000000 */
[----:B------:R-:W-:Y:S01]  /*68b0*/  ISETP.GE.AND P0, PT, R17, UR4, PT ;  /* 0x0000000411007c0c */ /* 0x000fe2000bf06270 */
[----:B------:R1:W-:Y:S01]  /*68c0*/  SYNCS.ARRIVE.TRANS64.A1T0 RZ, [R0+UR52], RZ ;  /* 0x000000ff00ff79a7 */ /* 0x0003e20008100034 */
[----:B------:R-:W-:-:S11]  /*68d0*/  LOP3.LUT R97, R97, 0x1, RZ, 0x3c, !PT ;  /* 0x0000000161617812 */ /* 0x000fd600078e3cff */
[----:B-1----:R-:W-:Y:S05]  /*68e0*/  @!P0 BRA `(.L_x_70) ;  /* 0xffffffa400708947 */ /* 0x002fea000383ffff */
[----:B------:R-:W-:Y:S05]  /*68f0*/  EXIT ;  /* 0x000000000000794d */ /* 0x000fea0003800000 */
.L_x_6:
[----:B------:R-:W-:-:S08]  /*6900*/  NOP ;  /* 0x0000000000007918 */ /* 0x000fd00000000000 */
[----:B------:R-:W2:-:S00]  /*6910*/  USETMAXREG.DEALLOC.CTAPOOL 0x18 ;  /* 0x00000018000079c8 */ /* 0x000e8000080e0500 */
[----:B------:R-:W-:-:S13]  /*6920*/  PLOP3.LUT P3, PT, PT, PT, UP0, 0x80, 0x0 ;  /* 0x000000000000781c */ /* 0x000fda0003f6f008 */
[----:B--2---:R-:W-:Y:S05]  /*6930*/  @!P3 BRA `(.L_x_71) ;  /* 0x0000000800e4b947 */ /* 0x004fea0003800000 */
[----:B------:R-:W-:-:S13]  /*6940*/  PLOP3.LUT P2, PT, PT, PT, UP1, 0x80, 0x0 ;  /* 0x000000000000781c */ /* 0x000fda0003f4f018 */
[----:B-1----:R-:W-:Y:S05]  /*6950*/  @P2 EXIT ;  /* 0x000000000000294d */ /* 0x002fea0003800000 */
[----:B------:R-:W-:Y:S02]  /*6960*/  ULDC UR4, c[0x0][0xa00] ;  /* 0x0002800000047ab9 */ /* 0x000fe40000000800 */
[----:B------:R-:W-:-:S13]  /*6970*/  ISETP.GE.AND P2, PT, R17, UR4, PT ;  /* 0x0000000411007c0c */ /* 0x000fda000bf46270 */
[----:B------:R-:W-:Y:S05]  /*6980*/  @P2 EXIT ;  /* 0x000000000000294d */ /* 0x000fea0003800000 */
[----:B------:R-:W-:Y:S01]  /*6990*/  LOP3.LUT P2, RZ, R2, 0x1f, RZ, 0xc0, !PT ;  /* 0x0000001f02ff7812 */ /* 0x000fe2000784c0ff */
[----:B------:R-:W-:Y:S01]  /*69a0*/  BSSY B0, `(.L_x_72) ;  /* 0x00000b1000007945 */ /* 0x000fe20003800000 */
[----:B------:R-:W-:Y:S01]  /*69b0*/  IMAD.MOV.U32 R4, RZ, RZ, 0x1 ;  /* 0x00000001ff047424 */ /* 0x000fe200078e00ff */
[----:B------:R-:W-:Y:S01]  /*69c0*/  MOV R5, 0x1 ;  /* 0x0000000100057802 */ /* 0x000fe20000000f00 */
[----:B------:R-:W-:Y:S01]  /*69d0*/  IMAD.MOV.U32 R0, RZ, RZ, RZ ;  /* 0x000000ffff007224 */ /* 0x000fe200078e00ff */
[----:B------:R-:W-:Y:S01]  /*69e0*/  PLOP3.LUT P0, PT, P2, P0, PT, 0x2a, 0x0 ;  /* 0x000000000000781c */ /* 0x000fe20001700572 */
[----:B------:R-:W-:Y:S01]  /*69f0*/  ULOP3.LUT UR22, UR55, 0x2, URZ, 0xfc, !UPT ;  /* 0x0000000237167892 */ /* 0x000fe2000f8efc3f */
[----:B------:R-:W-:Y:S01]  /*6a00*/  ULDC UR23, c[0x0][0xc] ;  /* 0x0000030000177ab9 */ /* 0x000fe20000000800 */
[----:B------:R-:W-:Y:S01]  /*6a10*/  ULDC.64 UR20, c[0x0][0x198] ;  /* 0x0000660000147ab9 */ /* 0x000fe20000000a00 */
[----:B------:R-:W-:-:S09]  /*6a20*/  ULDC UR24, c[0x0][0xa00] ;  /* 0x0002800000187ab9 */ /* 0x000fd20000000800 */
.L_x_87:
[----:B------:R-:W1:Y:S01]  /*6a30*/  LDC R6, c[0x0][0xa04] ;  /* 0x00028100ff067b82 */ /* 0x000e620000000800 */
[----:B------:R-:W-:Y:S01]  /*6a40*/  IMAD.MOV.U32 R7, RZ, RZ, R17 ;  /* 0x000000ffff077224 */ /* 0x000fe200078e0011 */
[----:B------:R-:W-:-:S06]  /*6a50*/  UMOV UR4, 0xffffffff ;  /* 0xffffffff00047882 */ /* 0x000fcc0000000000 */
[----:B------:R-:W2:Y:S08]  /*6a60*/  LDC R10, c[0x0][0xa10] ;  /* 0x00028400ff0a7b82 */ /* 0x000eb00000000800 */
[----:B------:R-:W3:Y:S01]  /*6a70*/  LDC R13, c[0x0][0xa1c] ;  /* 0x00028700ff0d7b82 */ /* 0x000ee20000000800 */
[----:B-1----:R-:W-:Y:S02]  /*6a80*/  ISETP.NE.AND P2, PT, R6, 0x1, PT ;  /* 0x000000010600780c */ /* 0x002fe40003f45270 */
[----:B--2---:R-:W-:-:S11]  /*6a90*/  ISETP.NE.AND P3, PT, R10, 0x1, PT ;  /* 0x000000010a00780c */ /* 0x004fd60003f65270 */
[----:B------:R-:W1:Y:S01]  /*6aa0*/  @P2 LDC.64 R8, c[0x0][0xa08] ;  /* 0x00028200ff082b82 */ /* 0x000e620000000a00 */
[----:B---3--:R-:W-:-:S07]  /*6ab0*/  ISETP.NE.AND P4, PT, R13, 0x1, PT ;  /* 0x000000010d00780c */ /* 0x008fce0003f85270 */
[----:B------:R-:W2:Y:S08]  /*6ac0*/  @P3 LDC R12, c[0x0][0xa14] ;  /* 0x00028500ff0c3b82 */ /* 0x000eb00000000800 */
[----:B------:R-:W3:Y:S08]  /*6ad0*/  @P3 LDC R11, c[0x0][0xa18] ;  /* 0x00028600ff0b3b82 */ /* 0x000ef00000000800 */
[----:B------:R-:W4:Y:S01]  /*6ae0*/  @P4 LDC.64 R2, c[0x0][0xa20] ;  /* 0x00028800ff024b82 */ /* 0x000f220000000a00 */
[----:B-1----:R-:W-:-:S05]  /*6af0*/  @P2 IMAD.HI.U32 R8, R17, R8, RZ ;  /* 0x0000000811082227 */ /* 0x002fca00078e00ff */
[----:B------:R-:W-:-:S05]  /*6b00*/  @P2 SHF.R.U32.HI R7, RZ, R9, R8 ;  /* 0x00000009ff072219 */ /* 0x000fca0000011608 */
[----:B--2---:R-:W-:-:S04]  /*6b10*/  @P3 IMAD.HI.U32 R8, R7, R12, RZ ;  /* 0x0000000c07083227 */ /* 0x004fc800078e00ff */
[----:B------:R-:W-:Y:S01]  /*6b20*/  IMAD.MOV.U32 R9, RZ, RZ, R7 ;  /* 0x000000ffff097224 */ /* 0x000fe200078e0007 */
[----:B---3--:R-:W-:-:S05]  /*6b30*/  @P3 SHF.R.U32.HI R9, RZ, R11, R8 ;  /* 0x0000000bff093219 */ /* 0x008fca0000011608 */
[----:B----4-:R-:W-:Y:S01]  /*6b40*/  @P4 IMAD.HI.U32 R8, R9, R2, RZ ;  /* 0x0000000209084227 */ /* 0x010fe200078e00ff */
[----:B------:R-:W-:-:S04]  /*6b50*/  MOV R2, R9 ;  /* 0x0000000900027202 */ /* 0x000fc80000000f00 */
[----:B------:R-:W-:Y:S01]  /*6b60*/  @P4 SHF.R.U32.HI R2, RZ, R3, R8 ;  /* 0x00000003ff024219 */ /* 0x000fe20000011608 */
[----:B------:R-:W-:-:S04]  /*6b70*/  IMAD.MOV R3, RZ, RZ, -R9 ;  /* 0x000000ffff037224 */ /* 0x000fc800078e0a09 */
[----:B------:R-:W-:Y:S02]  /*6b80*/  IMAD.MOV R2, RZ, RZ, -R2 ;  /* 0x000000ffff027224 */ /* 0x000fe400078e0a02 */
[----:B------:R-:W-:Y:S02]  /*6b90*/  IMAD R10, R10, R3, R7 ;  /* 0x000000030a0a7224 */ /* 0x000fe400078e0207 */
[----:B------:R-:W-:Y:S01]  /*6ba0*/  IMAD R2, R13, R2, R9 ;  /* 0x000000020d027224 */ /* 0x000fe200078e0209 */
[----:B------:R-:W-:Y:S06]  /*6bb0*/  BRA.DIV UR4, `(.L_x_73) ;  /* 0x0000001e04cc7947 */ /* 0x000fec000b800000 */
[----:B------:R-:W-:-:S13]  /*6bc0*/  ELECT P6, URZ, PT ;  /* 0x00000000003f782f */ /* 0x000fda00038c0000 */
.L_x_124:
[----:B------:R-:W-:Y:S01]  /*6bd0*/  IADD3 R3, -R7, RZ, RZ ;  /* 0x000000ff07037210 */ /* 0x000fe20007ffe1ff */
[----:B------:R-:W-:Y:S04]  /*6be0*/  BSSY B1, `(.L_x_74) ;  /* 0x000003f000017945 */ /* 0x000fe80003800000 */
[----:B------:R-:W-:Y:S02]  /*6bf0*/  IMAD R3, R6, R3, R17 ;  /* 0x0000000306037224 */ /* 0x000fe400078e0211 */
[----:B------:R-:W-:Y:S02]  /*6c00*/  IMAD.MOV.U32 R6, RZ, RZ, RZ ;  /* 0x000000ffff067224 */ /* 0x000fe400078e00ff */
[----:B------:R-:W-:Y:S01]  /*6c10*/  IMAD.SHL.U32 R3, R3, 0x80, RZ ;  /* 0x0000008003037824 */ /* 0x000fe200078e00ff */
[----:B------:R-:W-:Y:S06]  /*6c20*/  @!P6 BRA `(.L_x_75) ;  /* 0x0000000000e8e947 */ /* 0x000fec0003800000 */
[----:B------:R-:W1:Y:S01]  /*6c30*/  S2R R7, SR_CgaCtaId ;  /* 0x0000000000077919 */ /* 0x000e620000008800 */
[----:B------:R-:W-:-:S04]  /*6c40*/  MOV R6, 0x400 ;  /* 0x0000040000067802 */ /* 0x000fc80000000f00 */
[----:B-1----:R-:W-:Y:S02]  /*6c50*/  LEA R9, R7, R6, 0x18 ;  /* 0x0000000607097211 */ /* 0x002fe400078ec0ff */
[----:B------:R-:W-:Y:S02]  /*6c60*/  SHF.L.U32 R6, R5, 0x1f, RZ ;  /* 0x0000001f05067819 */ /* 0x000fe400000006ff */
[----:B------:R-:W-:-:S04]  /*6c70*/  LEA R7, R0, R9, 0x3 ;  /* 0x0000000900077211 */ /* 0x000fc800078e18ff */
[----:B------:R-:W1:Y:S02]  /*6c80*/  SYNCS.PHASECHK.TRANS64.TRYWAIT P2, [R7+URZ+0x13a60], R6 ;  /* 0x013a6006070075a7 */ /* 0x000e64000804017f */
[----:B-1----:R-:W-:Y:S05]  /*6c90*/  @!P2 BRA `(.L_x_76) ;  /* 0x0000001c00b4a947 */ /* 0x002fea0003800000 */
.L_x_125:
[----:B------:R-:W-:Y:S01]  /*6ca0*/  UPRMT UR4, UR22, 0x9910, URZ ;  /* 0x0000991016047896 */ /* 0x000fe2000800003f */
[----:B-1----:R-:W-:-:S03]  /*6cb0*/  @P1 IMAD.MOV.U32 R6, RZ, RZ, 0x2800 ;  /* 0x00002800ff061424 */ /* 0x002fc600078e00ff */
[----:B------:R-:W-:Y:S01]  /*6cc0*/  UISETP.NE.AND UP0, UPT, UR4, 0x2, UPT ;  /* 0x000000020400788c */ /* 0x000fe2000bf05270 */
[----:B------:R1:W-:Y:S05]  /*6cd0*/  @P1 SYNCS.ARRIVE.TRANS64 RZ, [R7+URZ+0x13a50], R6 ;  /* 0x013a500607ff19a7 */ /* 0x0003ea000800003f */
[----:B------:R-:W-:-:S13]  /*6ce0*/  PLOP3.LUT P2, PT, PT, PT, UP0, 0x80, 0x0 ;  /* 0x000000000000781c */ /* 0x000fda0003f4f008 */
[----:B-1----:R-:W-:Y:S05]  /*6cf0*/  @P2 BRA `(.L_x_77) ;  /* 0x0000000000042947 */ /* 0x002fea0003800000 */
[----:B------:R-:W-:Y:S01]  /*6d00*/  BPT.TRAP 0x1 ;  /* 0x000000040000795c */ /* 0x000fe20000300000 */
.L_x_77:
[----:B------:R-:W-:Y:S05]  /*6d10*/  @P0 BRA `(.L_x_78) ;  /* 0x0000000000040947 */ /* 0x000fea0003800000 */
[----:B------:R-:W-:Y:S01]  /*6d20*/  BPT.TRAP 0x1 ;  /* 0x000000040000795c */ /* 0x000fe20000300000 */
.L_x_78:
[----:B------:R-:W-:Y:S01]  /*6d30*/  R2UR UR5, R9 ;  /* 0x00000000090572ca */ /* 0x000fe200000e0000 */
[----:B------:R-:W-:Y:S01]  /*6d40*/  UIADD3 UR4, UP0, UR20, 0xf0, URZ ;  /* 0x000000f014047890 */ /* 0x000fe2000ff1e03f */
[----:B------:R-:W-:Y:S01]  /*6d50*/  R2UR UR14, R0 ;  /* 0x00000000000e72ca */ /* 0x000fe200000e0000 */
[----:B------:R-:W-:Y:S01]  /*6d60*/  UMOV UR10, URZ ;  /* 0x0000003f000a7c82 */ /* 0x000fe20008000000 */
[----:B------:R-:W-:Y:S01]  /*6d70*/  R2UR UR9, R7 ;  /* 0x00000000070972ca */ /* 0x000fe200000e0000 */
[----:B------:R-:W-:Y:S01]  /*6d80*/  UMOV UR6, 0x0 ;  /* 0x0000000000067882 */ /* 0x000fe20000000000 */
[----:B------:R-:W-:Y:S01]  /*6d90*/  R2UR UR11, R3 ;  /* 0x00000000030b72ca */ /* 0x000fe200000e0000 */
[----:B------:R-:W-:Y:S01]  /*6da0*/  UMOV UR7, 0x10000000 ;  /* 0x1000000000077882 */ /* 0x000fe20000000000 */
[----:B------:R-:W-:Y:S01]  /*6db0*/  R2UR UR12, R10 ;  /* 0x000000000a0c72ca */ /* 0x000fe200000e0000 */
[----:B------:R-:W-:Y:S01]  /*6dc0*/  UMOV UR16, 0x10 ;  /* 0x0000001000107882 */ /* 0x000fe20000000000 */
[----:B------:R-:W-:Y:S01]  /*6dd0*/  R2UR UR13, R2 ;  /* 0x00000000020d72ca */ /* 0x000fe200000e0000 */
[----:B------:R-:W-:Y:S01]  /*6de0*/  UMOV UR18, 0x20 ;  /* 0x0000002000127882 */ /* 0x000fe20000000000 */
[----:B------:R-:W-:-:S03]  /*6df0*/  VIADD R0, R0, 0x1 ;  /* 0x0000000100007836 */ /* 0x000fc60000000000 */
[----:B------:R-:W-:Y:S02]  /*6e00*/  UIMAD UR14, UR14, 0x2800, UR5 ;  /* 0x000028000e0e78a4 */ /* 0x000fe4000f8e0205 */
[----:B------:R-:W-:Y:S01]  /*6e10*/  UIADD3 UR9, UR9, 0x13a50, URZ ;  /* 0x00013a5009097890 */ /* 0x000fe2000fffe03f */
[C---:B------:R-:W-:Y:S01]  /*6e20*/  ISETP.NE.AND P2, PT, R0.reuse, 0x2, PT ;  /* 0x000000020000780c */ /* 0x040fe20003f45270 */
[----:B------:R-:W-:Y:S02]  /*6e30*/  UIADD3.X UR5, URZ, UR21, URZ, UP0, !UPT ;  /* 0x000000153f057290 */ /* 0x000fe400087fe43f */
[----:B------:R-:W-:Y:S01]  /*6e40*/  UIADD3 UR15, UR14, 0x800, URZ ;  /* 0x000008000e0f7890 */ /* 0x000fe2000fffe03f */
[----:B------:R-:W-:Y:S01]  /*6e50*/  SEL R6, RZ, 0x1, P2 ;  /* 0x00000001ff067807 */ /* 0x000fe20001000000 */
[----:B------:R-:W-:Y:S01]  /*6e60*/  UIADD3 UR17, UR14, 0x1000, URZ ;  /* 0x000010000e117890 */ /* 0x000fe2000fffe03f */
[----:B------:R-:W-:Y:S01]  /*6e70*/  SEL R0, R0, RZ, P2 ;  /* 0x000000ff00007207 */ /* 0x000fe20001000000 */
[----:B------:R-:W-:Y:S01]  /*6e80*/  UMOV UR8, UR14 ;  /* 0x0000000e00087c82 */ /* 0x000fe20008000000 */
[----:B------:R-:W-:Y:S01]  /*6e90*/  UIADD3 UR19, UR14, 0x1800, URZ ;  /* 0x000018000e137890 */ /* 0x000fe2000fffe03f */
[----:B------:R-:W-:Y:S01]  /*6ea0*/  LOP3.LUT R5, R5, R6, RZ, 0x3c, !PT ;  /* 0x0000000605057212 */ /* 0x000fe200078e3cff */
[----:B------:R1:W-:Y:S01]  /*6eb0*/  UTMALDG.4D [UR8], [UR4], desc[UR6] ;  /* 0x00000608040075b4 */ /* 0x0003e20008019000 */
[----:B------:R-:W-:Y:S01]  /*6ec0*/  MOV R6, 0x40 ;  /* 0x0000004000067802 */ /* 0x000fe20000000f00 */
[----:B-1----:R-:W-:Y:S01]  /*6ed0*/  UMOV UR8, UR15 ;  /* 0x0000000f00087c82 */ /* 0x002fe20008000000 */
[----:B------:R-:W-:Y:S01]  /*6ee0*/  UMOV UR10, UR16 ;  /* 0x00000010000a7c82 */ /* 0x000fe20008000000 */
[----:B------:R-:W-:Y:S01]  /*6ef0*/  UIADD3 UR15, UR14, 0x2000, URZ ;  /* 0x000020000e0f7890 */ /* 0x000fe2000fffe03f */
[----:B------:R1:W-:Y:S02]  /*6f00*/  UTMALDG.4D [UR8], [UR4], desc[UR6] ;  /* 0x00000608040075b4 */ /* 0x0003e40008019000 */
[----:B------:R-:W-:Y:S01]  /*6f10*/  UMOV UR14, 0x30 ;  /* 0x00000030000e7882 */ /* 0x000fe20000000000 */
[----:B-1----:R-:W-:Y:S01]  /*6f20*/  UMOV UR8, UR17 ;  /* 0x0000001100087c82 */ /* 0x002fe20008000000 */
[----:B------:R-:W-:-:S02]  /*6f30*/  UMOV UR10, UR18 ;  /* 0x00000012000a7c82 */ /* 0x000fc40008000000 */
[----:B------:R1:W-:Y:S02]  /*6f40*/  UTMALDG.4D [UR8], [UR4], desc[UR6] ;  /* 0x00000608040075b4 */ /* 0x0003e40008019000 */
[----:B-1----:R-:W-:Y:S01]  /*6f50*/  UMOV UR8, UR19 ;  /* 0x0000001300087c82 */ /* 0x002fe20008000000 */
[----:B------:R-:W-:Y:S01]  /*6f60*/  UMOV UR10, UR14 ;  /* 0x0000000e000a7c82 */ /* 0x000fe20008000000 */
[----:B------:R-:W-:Y:S01]  /*6f70*/  UMOV UR14, 0x40 ;  /* 0x00000040000e7882 */ /* 0x000fe20000000000 */
[----:B------:R1:W-:Y:S02]  /*6f80*/  UTMALDG.4D [UR8], [UR4], desc[UR6] ;  /* 0x00000608040075b4 */ /* 0x0003e40008019000 */
[----:B-1----:R-:W-:Y:S01]  /*6f90*/  UMOV UR8, UR15 ;  /* 0x0000000f00087c82 */ /* 0x002fe20008000000 */
[----:B------:R-:W-:Y:S02]  /*6fa0*/  UMOV UR10, UR14 ;  /* 0x0000000e000a7c82 */ /* 0x000fe40008000000 */
[----:B------:R1:W-:Y:S02]  /*6fb0*/  UTMALDG.4D [UR8], [UR4], desc[UR6] ;  /* 0x00000608040075b4 */ /* 0x0003e40008019000 */
[----:B-1----:R-:W-:Y:S01]  /*6fc0*/  NOP ;  /* 0x0000000000007918 */ /* 0x002fe20000000000 */
.L_x_75:
[----:B------:R-:W-:Y:S05]  /*6fd0*/  BSYNC B1 ;  /* 0x0000000000017941 */ /* 0x000fea0003800000 */
.L_x_74:
[----:B------:R-:W-:Y:S01]  /*6fe0*/  LOP3.LUT P2, RZ, R4, 0xff, RZ, 0xc0, !PT ;  /* 0x000000ff04ff7812 */ /* 0x000fe2000784c0ff */
[----:B------:R-:W-:-:S12]  /*6ff0*/  BSSY B1, `(.L_x_79) ;  /* 0x0000009000017945 */ /* 0x000fd80003800000 */
[----:B------:R-:W-:Y:S05]  /*7000*/  @!P2 BRA `(.L_x_80) ;  /* 0x00000000001ca947 */ /* 0x000fea0003800000 */
[----:B------:R-:W1:Y:S01]  /*7010*/  S2R R7, SR_CgaCtaId ;  /* 0x0000000000077919 */ /* 0x000e620000008800 */
[----:B------:R-:W-:-:S04]  /*7020*/  MOV R4, 0x400 ;  /* 0x0000040000047802 */ /* 0x000fc80000000f00 */
[----:B-1----:R-:W-:Y:S02]  /*7030*/  LEA R7, R7, R4, 0x18 ;  /* 0x0000000407077211 */ /* 0x002fe400078ec0ff */
[----:B------:R-:W-:Y:S02]  /*7040*/  SHF.L.U32 R4, RZ, 0x1f, RZ ;  /* 0x0000001fff047819 */ /* 0x000fe400000006ff */
[----:B------:R1:W-:Y:S02]  /*7050*/  SYNCS.ARRIVE.TRANS64.A1T0 RZ, [R7+URZ+0x13ab0], RZ ;  /* 0x013ab0ff07ff79a7 */ /* 0x0003e4000810003f */
[----:B------:R-:W2:Y:S02]  /*7060*/  SYNCS.PHASECHK.TRANS64.TRYWAIT P2, [R7+URZ+0x13ab0], R4 ;  /* 0x013ab004070075a7 */ /* 0x000ea4000804017f */
[----:B-12---:R-:W-:Y:S05]  /*7070*/  @!P2 BRA `(.L_x_81) ;  /* 0x0000001800d0a947 */ /* 0x006fea0003800000 */
.L_x_80:
[----:B------:R-:W-:Y:S05]  /*7080*/  BSYNC B1 ;  /* 0x0000000000017941 */ /* 0x000fea0003800000 */
.L_x_79:
[----:B------:R-:W-:Y:S04]  /*7090*/  BSSY B1, `(.L_x_82) ;  /* 0x000003d000017945 */ /* 0x000fe80003800000 */
[----:B------:R-:W-:Y:S05]  /*70a0*/  @!P6 BRA `(.L_x_83) ;  /* 0x0000000000ece947 */ /* 0x000fea0003800000 */
[----:B-1----:R-:W1:Y:S01]  /*70b0*/  S2R R7, SR_CgaCtaId ;  /* 0x0000000000077919 */ /* 0x002e620000008800 */
[----:B------:R-:W-:Y:S02]  /*70c0*/  MOV R4, 0x400 ;  /* 0x0000040000047802 */ /* 0x000fe40000000f00 */
[----:B------:R-:W-:Y:S02]  /*70d0*/  SHF.L.U32 R9, R5, 0x1f, RZ ;  /* 0x0000001f05097819 */ /* 0x000fe400000006ff */
[----:B-1----:R-:W-:-:S05]  /*70e0*/  LEA R7, R7, R4, 0x18 ;  /* 0x0000000407077211 */ /* 0x002fca00078ec0ff */
[----:B------:R-:W-:-:S04]  /*70f0*/  IMAD R4, R0, 0x8, R7 ;  /* 0x0000000800047824 */ /* 0x000fc800078e0207 */
[----:B------:R-:W1:Y:S02]  /*7100*/  SYNCS.PHASECHK.TRANS64.TRYWAIT P2, [R4+URZ+0x13a60], R9 ;  /* 0x013a6009040075a7 */ /* 0x000e64000804017f */
[----:B-1----:R-:W-:Y:S05]  /*7110*/  @!P2 BRA `(.L_x_84) ;  /* 0x0000001800bca947 */ /* 0x002fea0003800000 */
.L_x_126:
[----:B------:R-:W-:Y:S01]  /*7120*/  UPRMT UR4, UR22, 0x9910, URZ ;  /* 0x0000991016047896 */ /* 0x000fe2000800003f */
[----:B-1----:R-:W-:-:S03]  /*7130*/  @P1 IMAD.MOV.U32 R9, RZ, RZ, 0x2800 ;  /* 0x00002800ff091424 */ /* 0x002fc600078e00ff */
[----:B------:R-:W-:Y:S01]  /*7140*/  UISETP.NE.AND UP0, UPT, UR4, 0x2, UPT ;  /* 0x000000020400788c */ /* 0x000fe2000bf05270 */
[----:B------:R1:W-:Y:S05]  /*7150*/  @P1 SYNCS.ARRIVE.TRANS64 RZ, [R4+URZ+0x13a50], R9 ;  /* 0x013a500904ff19a7 */ /* 0x0003ea000800003f */
[----:B------:R-:W-:-:S13]  /*7160*/  PLOP3.LUT P2, PT, PT, PT, UP0, 0x80, 0x0 ;  /* 0x000000000000781c */ /* 0x000fda0003f4f008 */
[----:B-1----:R-:W-:Y:S05]  /*7170*/  @P2 BRA `(.L_x_85) ;  /* 0x0000000000042947 */ /* 0x002fea0003800000 */
[----:B------:R-:W-:Y:S01]  /*7180*/  BPT.TRAP 0x1 ;  /* 0x000000040000795c */ /* 0x000fe20000300000 */
.L_x_85:
[----:B------:R-:W-:Y:S05]  /*7190*/  @P0 BRA `(.L_x_86) ;  /* 0x0000000000040947 */ /* 0x000fea0003800000 */
[----:B------:R-:W-:Y:S01]  /*71a0*/  BPT.TRAP 0x1 ;  /* 0x000000040000795c */ /* 0x000fe20000300000 */
.L_x_86:
        /* <DEDUP_REMOVED lines=12> */
[----:B------:R-:W-:-:S02]  /*7270*/  R2UR UR13, R2 ;  /* 0x00000000020d72ca */ /* 0x000fc400000e0000 */
[----:B------:R-:W-:Y:S01]  /*7280*/  IADD3 R0, R0, 0x1, RZ ;  /* 0x0000000100007810 */ /* 0x000fe20007ffe0ff */
[----:B------:R-:W-:Y:S02]  /*7290*/  UIMAD UR14, UR14, 0x2800, UR5 ;  /* 0x000028000e0e78a4 */ /* 0x000fe4000f8e0205 */
[----:B------:R-:W-:Y:S01]  /*72a0*/  UIADD3.X UR5, URZ, UR21, URZ, UP0, !UPT ;  /* 0x000000153f057290 */ /* 0x000fe200087fe43f */
[C---:B------:R-:W-:Y:S01]  /*72b0*/  ISETP.NE.AND P2, PT, R0.reuse, 0x2, PT ;  /* 0x000000020000780c */ /* 0x040fe20003f45270 */
[----:B------:R-:W-:Y:S02]  /*72c0*/  UIADD3 UR11, UR11, UR8, URZ ;  /* 0x000000080b0b7290 */ /* 0x000fe4000fffe03f */
[----:B------:R-:W-:Y:S01]  /*72d0*/  UIADD3 UR9, UR9, 0x13a50, URZ ;  /* 0x00013a5009097890 */ /* 0x000fe2000fffe03f */
[----:B------:R-:W-:Y:S01]  /*72e0*/  SEL R2, RZ, 0x1, P2 ;  /* 0x00000001ff027807 */ /* 0x000fe20001000000 */
[----:B------:R-:W-:Y:S01]  /*72f0*/  UIADD3 UR15, UR14, 0x800, URZ ;  /* 0x000008000e0f7890 */ /* 0x000fe2000fffe03f */
[----:B------:R-:W-:Y:S01]  /*7300*/  SEL R0, R0, RZ, P2 ;  /* 0x000000ff00007207 */ /* 0x000fe20001000000 */
[----:B------:R-:W-:Y:S01]  /*7310*/  UIADD3 UR17, UR14, 0x1000, URZ ;  /* 0x000010000e117890 */ /* 0x000fe2000fffe03f */
[----:B------:R-:W-:Y:S01]  /*7320*/  LOP3.LUT R5, R5, R2, RZ, 0x3c, !PT ;  /* 0x0000000205057212 */ /* 0x000fe200078e3cff */
[----:B------:R-:W-:Y:S01]  /*7330*/  UMOV UR8, UR14 ;  /* 0x0000000e00087c82 */ /* 0x000fe20008000000 */
[----:B------:R-:W-:-:S02]  /*7340*/  UIADD3 UR19, UR14, 0x1800, URZ ;  /* 0x000018000e137890 */ /* 0x000fc4000fffe03f */
[----:B------:R1:W-:Y:S02]  /*7350*/  UTMALDG.4D [UR8], [UR4], desc[UR6] ;  /* 0x00000608040075b4 */ /* 0x0003e40008019000 */
[----:B-1----:R-:W-:Y:S01]  /*7360*/  UMOV UR8, UR15 ;  /* 0x0000000f00087c82 */ /* 0x002fe20008000000 */
[----:B------:R-:W-:Y:S01]  /*7370*/  UMOV UR10, UR16 ;  /* 0x00000010000a7c82 */ /* 0x000fe20008000000 */
[----:B------:R-:W-:Y:S01]  /*7380*/  UIADD3 UR15, UR14, 0x2000, URZ ;  /* 0x000020000e0f7890 */ /* 0x000fe2000fffe03f */
[----:B------:R1:W-:Y:S02]  /*7390*/  UTMALDG.4D [UR8], [UR4], desc[UR6] ;  /* 0x00000608040075b4 */ /* 0x0003e40008019000 */
[----:B------:R-:W-:Y:S01]  /*73a0*/  UMOV UR14, 0x30 ;  /* 0x00000030000e7882 */ /* 0x000fe20000000000 */
[----:B-1----:R-:W-:Y:S01]  /*73b0*/  UMOV UR8, UR17 ;  /* 0x0000001100087c82 */ /* 0x002fe20008000000 */
[----:B------:R-:W-:Y:S02]  /*73c0*/  UMOV UR10, UR18 ;  /* 0x00000012000a7c82 */ /* 0x000fe40008000000 */
[----:B------:R1:W-:Y:S02]  /*73d0*/  UTMALDG.4D [UR8], [UR4], desc[UR6] ;  /* 0x00000608040075b4 */ /* 0x0003e40008019000 */
[----:B-1----:R-:W-:Y:S01]  /*73e0*/  UMOV UR8, UR19 ;  /* 0x0000001300087c82 */ /* 0x002fe20008000000 */
[----:B------:R-:W-:Y:S01]  /*73f0*/  UMOV UR10, UR14 ;  /* 0x0000000e000a7c82 */ /* 0x000fe20008000000 */
[----:B------:R-:W-:Y:S01]  /*7400*/  UMOV UR14, 0x40 ;  /* 0x00000040000e7882 */ /* 0x000fe20000000000 */
[----:B------:R1:W-:Y:S02]  /*7410*/  UTMALDG.4D [UR8], [UR4], desc[UR6] ;  /* 0x00000608040075b4 */ /* 0x0003e40008019000 */
[----:B-1----:R-:W-:Y:S01]  /*7420*/  UMOV UR8, UR15 ;  /* 0x0000000f00087c82 */ /* 0x002fe20008000000 */
[----:B------:R-:W-:-:S02]  /*7430*/  UMOV UR10, UR14 ;  /* 0x0000000e000a7c82 */ /* 0x000fc40008000000 */
[----:B------:R2:W-:Y:S02]  /*7440*/  UTMALDG.4D [UR8], [UR4], desc[UR6] ;  /* 0x00000608040075b4 */ /* 0x0005e40008019000 */
[----:B--2---:R-:W-:Y:S01]  /*7450*/  NOP ;  /* 0x0000000000007918 */ /* 0x004fe20000000000 */
.L_x_83:
[----:B------:R-:W-:Y:S05]  /*7460*/  BSYNC B1 ;  /* 0x0000000000017941 */ /* 0x000fea0003800000 */
.L_x_82:
[----:B------:R-:W-:Y:S01]  /*7470*/  VIADD R17, R17, UR23 ;  /* 0x0000001711117c36 */ /* 0x000fe20008000000 */
[----:B-1----:R-:W-:-:S04]  /*7480*/  PRMT R4, RZ, 0x7610, R4 ;  /* 0x00007610ff047816 */ /* 0x002fc80000000004 */
[----:B------:R-:W-:-:S13]  /*7490*/  ISETP.GE.AND P2, PT, R17, UR24, PT ;  /* 0x0000001811007c0c */ /* 0x000fda000bf46270 */
[----:B------:R-:W-:Y:S05]  /*74a0*/  @!P2 BRA `(.L_x_87) ;  /* 0xfffffff40060a947 */ /* 0x000fea000383ffff */
[----:B------:R-:W-:Y:S05]  /*74b0*/  BSYNC B0 ;  /* 0x0000000000007941 */ /* 0x000fea0003800000 */
.L_x_72:
[----:B------:R-:W-:Y:S05]  /*74c0*/  EXIT ;  /* 0x000000000000794d */ /* 0x000fea0003800000 */
.L_x_71:
[----:B-1----:R-:W-:Y:S02]  /*74d0*/  ULDC UR4, c[0x0][0xa00] ;  /* 0x0002800000047ab9 */ /* 0x002fe40000000800 */
[----:B------:R-:W-:-:S13]  /*74e0*/  ISETP.GE.AND P0, PT, R17, UR4, PT ;  /* 0x0000000411007c0c */ /* 0x000fda000bf06270 */
[----:B------:R-:W-:Y:S05]  /*74f0*/  @P0 EXIT ;  /* 0x000000000000094d */ /* 0x000fea0003800000 */
[----:B------:R-:W-:Y:S01]  /*7500*/  LOP3.LUT P0, RZ, R2, 0x1f, RZ, 0xc0, !PT ;  /* 0x0000001f02ff7812 */ /* 0x000fe2000780c0ff */
[----:B------:R-:W-:Y:S01]  /*7510*/  BSSY B0, `(.L_x_88) ;  /* 0x0000132000007945 */ /* 0x000fe20003800000 */
[----:B------:R-:W-:Y:S01]  /*7520*/  IMAD.MOV.U32 R4, RZ, RZ, 0x1 ;  /* 0x00000001ff047424 */ /* 0x000fe200078e00ff */
[----:B------:R-:W-:Y:S01]  /*7530*/  MOV R5, RZ ;  /* 0x000000ff00057202 */ /* 0x000fe20000000f00 */
[----:B------:R-:W-:Y:S01]  /*7540*/  IMAD.MOV.U32 R0, RZ, RZ, 0x1 ;  /* 0x00000001ff007424 */ /* 0x000fe200078e00ff */
[----:B------:R-:W-:Y:S01]  /*7550*/  PLOP3.LUT P0, PT, P0, P2, PT, 0x2a, 0x0 ;  /* 0x000000000000781c */ /* 0x000fe20000704572 */
[----:B------:R-:W-:Y:S01]  /*7560*/  ULOP3.LUT UR22, UR56, 0x2, URZ, 0xfc, !UPT ;  /* 0x0000000238167892 */ /* 0x000fe2000f8efc3f */
[----:B------:R-:W-:Y:S01]  /*7570*/  ULDC.64 UR16, c[0x0][0x198] ;  /* 0x0000660000107ab9 */ /* 0x000fe20000000a00 */
[----:B------:R-:W-:-:S10]  /*7580*/  ULDC UR23, c[0x0][0xc] ;  /* 0x0000030000177ab9 */ /* 0x000fd40000000800 */
.L_x_115:
[----:B------:R-:W1:Y:S01]  /*7590*/  LDC R2, c[0x0][0xa04] ;  /* 0x00028100ff027b82 */ /* 0x000e620000000800 */
[----:B------:R-:W-:-:S07]  /*75a0*/  UMOV UR4, 0xffffffff ;  /* 0xffffffff00047882 */ /* 0x000fce0000000000 */
        /* <DEDUP_REMOVED lines=9> */
[----:B-1----:R-:W-:-:S04]  /*7640*/  @P3 IMAD.HI.U32 R10, R17, R6, RZ ;  /* 0x00000006110a3227 */ /* 0x002fc800078e00ff */
[----:B------:R-:W-:Y:S01]  /*7650*/  IMAD.MOV.U32 R6, RZ, RZ, R17 ;  /* 0x000000ffff067224 */ /* 0x000fe200078e0011 */
[----:B------:R-:W-:-:S04]  /*7660*/  @P3 SHF.R.U32.HI R6, RZ, R7, R10 ;  /* 0x00000007ff063219 */ /* 0x000fc8000001160a */
[----:B------:R-:W-:Y:S01]  /*7670*/  MOV R7, R6 ;  /* 0x0000000600077202 */ /* 0x000fe20000000f00 */
[----:B--2---:R-:W-:-:S05]  /*7680*/  @P4 IMAD.HI.U32 R9, R6, R9, RZ ;  /* 0x0000000906094227 */ /* 0x004fca00078e00ff */
[----:B---3--:R-:W-:-:S05]  /*7690*/  @P4 SHF.R.U32.HI R7, RZ, R12, R9 ;  /* 0x0000000cff074219 */ /* 0x008fca0000011609 */
[----:B------:R-:W-:Y:S02]  /*76a0*/  IMAD.MOV.U32 R9, RZ, RZ, R7 ;  /* 0x000000ffff097224 */ /* 0x000fe400078e0007 */
[----:B----4-:R-:W-:-:S05]  /*76b0*/  @P5 IMAD.HI.U32 R2, R7, R2, RZ ;  /* 0x0000000207025227 */ /* 0x010fca00078e00ff */
[----:B------:R-:W-:Y:S01]  /*76c0*/  @P5 SHF.R.U32.HI R9, RZ, R3, R2 ;  /* 0x00000003ff095219 */ /* 0x000fe20000011602 */
[----:B------:R-:W-:-:S04]  /*76d0*/  IMAD.MOV R3, RZ, RZ, -R7 ;  /* 0x000000ffff037224 */ /* 0x000fc800078e0a07 */
[----:B------:R-:W-:Y:S01]  /*76e0*/  IMAD R2, R11, R3, R6 ;  /* 0x000000030b027224 */ /* 0x000fe200078e0206 */
[----:B------:R-:W-:-:S05]  /*76f0*/  IADD3 R3, -R9, RZ, RZ ;  /* 0x000000ff09037210 */ /* 0x000fca0007ffe1ff */
[----:B------:R-:W-:Y:S01]  /*7700*/  IMAD R3, R8, R3, R7 ;  /* 0x0000000308037224 */ /* 0x000fe200078e0207 */
[----:B------:R-:W-:Y:S06]  /*7710*/  BRA.DIV UR4, `(.L_x_89) ;  /* 0x0000001604507947 */ /* 0x000fec000b800000 */
[----:B------:R-:W-:-:S13]  /*7720*/  ELECT P6, URZ, PT ;  /* 0x00000000003f782f */ /* 0x000fda00038c0000 */
.L_x_129:
[----:B------:R-:W1:Y:S01]  /*7730*/  LDC R6, c[0x0][0x28c] ;  /* 0x0000a300ff067b82 */ /* 0x000e620000000800 */
[----:B------:R-:W-:Y:S01]  /*7740*/  BSSY B1, `(.L_x_90) ;  /* 0x000003b000017945 */ /* 0x000fe20003800000 */
[----:B-1----:R-:W-:-:S13]  /*7750*/  ISETP.GT.AND P3, PT, R6, RZ, P6 ;  /* 0x000000ff0600720c */ /* 0x002fda0003764270 */
[----:B------:R-:W-:Y:S05]  /*7760*/  @!P3 BRA `(.L_x_91) ;  /* 0x0000000000e0b947 */ /* 0x000fea0003800000 */
[----:B------:R-:W1:Y:S01]  /*7770*/  S2R R8, SR_CgaCtaId ;  /* 0x0000000000087919 */ /* 0x000e620000008800 */
[----:B------:R-:W-:-:S04]  /*7780*/  MOV R7, 0x400 ;  /* 0x0000040000077802 */ /* 0x000fc80000000f00 */
[----:B-1----:R-:W-:Y:S02]  /*7790*/  LEA R10, R8, R7, 0x18 ;  /* 0x00000007080a7211 */ /* 0x002fe400078ec0ff */
[----:B------:R-:W-:-:S03]  /*77a0*/  SHF.L.U32 R7, R0, 0x1f, RZ ;  /* 0x0000001f00077819 */ /* 0x000fc600000006ff */
[----:B------:R-:W-:-:S04]  /*77b0*/  IMAD R8, R5, 0x8, R10 ;  /* 0x0000000805087824 */ /* 0x000fc800078e020a */
[----:B------:R-:W1:Y:S02]  /*77c0*/  SYNCS.PHASECHK.TRANS64.TRYWAIT P4, [R8+URZ+0x13a28], R7 ;  /* 0x013a2807080075a7 */ /* 0x000e64000808017f */
[----:B-1----:R-:W-:Y:S05]  /*77d0*/  @!P4 BRA `(.L_x_92) ;  /* 0x000000140040c947 */ /* 0x002fea0003800000 */
.L_x_130:
[----:B------:R-:W-:Y:S01]  /*77e0*/  UPRMT UR4, UR22, 0x9910, URZ ;  /* 0x0000991016047896 */ /* 0x000fe2000800003f */
[----:B-1----:R-:W-:-:S03]  /*77f0*/  @P2 MOV R7, 0x2800 ;  /* 0x0000280000072802 */ /* 0x002fc60000000f00 */
[----:B------:R-:W-:Y:S01]  /*7800*/  UISETP.NE.AND UP0, UPT, UR4, 0x2, UPT ;  /* 0x000000020400788c */ /* 0x000fe2000bf05270 */
[----:B------:R1:W-:Y:S05]  /*7810*/  @P2 SYNCS.ARRIVE.TRANS64 RZ, [R8+URZ+0x13a00], R7 ;  /* 0x013a000708ff29a7 */ /* 0x0003ea000800003f */
[----:B------:R-:W-:-:S13]  /*7820*/  PLOP3.LUT P4, PT, PT, PT, UP0, 0x80, 0x0 ;  /* 0x000000000000781c */ /* 0x000fda0003f8f008 */
[----:B-1----:R-:W-:Y:S05]  /*7830*/  @P4 BRA `(.L_x_93) ;  /* 0x0000000000044947 */ /* 0x002fea0003800000 */
[----:B------:R-:W-:Y:S01]  /*7840*/  BPT.TRAP 0x1 ;  /* 0x000000040000795c */ /* 0x000fe20000300000 */
.L_x_93:
[----:B------:R-:W-:Y:S05]  /*7850*/  @P0 BRA `(.L_x_94) ;  /* 0x0000000000040947 */ /* 0x000fea0003800000 */
[----:B------:R-:W-:Y:S01]  /*7860*/  BPT.TRAP 0x1 ;  /* 0x000000040000795c */ /* 0x000fe20000300000 */
.L_x_94:
[----:B------:R-:W-:Y:S01]  /*7870*/  IMAD R10, R5, 0x2800, R10 ;  /* 0x00002800050a7824 */ /* 0x000fe200078e020a */
[----:B------:R-:W-:Y:S01]  /*7880*/  R2UR UR9, R8 ;  /* 0x00000000080972ca */ /* 0x000fe200000e0000 */
[----:B------:R-:W-:Y:S01]  /*7890*/  UIADD3 UR4, UP0, UR16, 0x1f0, URZ ;  /* 0x000001f010047890 */ /* 0x000fe2000ff1e03f */
[----:B------:R-:W-:Y:S01]  /*78a0*/  R2UR UR12, R2 ;  /* 0x00000000020c72ca */ /* 0x000fe200000e0000 */
[----:B------:R-:W-:Y:S01]  /*78b0*/  UMOV UR10, URZ ;  /* 0x0000003f000a7c82 */ /* 0x000fe20008000000 */
[----:B------:R-:W-:Y:S01]  /*78c0*/  R2UR UR14, R10 ;  /* 0x000000000a0e72ca */ /* 0x000fe200000e0000 */
[----:B------:R-:W-:Y:S01]  /*78d0*/  UIADD3.X UR5, URZ, UR17, URZ, UP0, !UPT ;  /* 0x000000113f057290 */ /* 0x000fe200087fe43f */
[----:B------:R-:W-:Y:S01]  /*78e0*/  R2UR UR13, R3 ;  /* 0x00000000030d72ca */ /* 0x000fe200000e0000 */
[----:B------:R-:W-:Y:S01]  /*78f0*/  UMOV UR6, 0x0 ;  /* 0x0000000000067882 */ /* 0x000fe20000000000 */
[----:B------:R-:W-:Y:S01]  /*7900*/  UMOV UR7, 0x10000000 ;  /* 0x1000000000077882 */ /* 0x000fe20000000000 */
[----:B------:R-:W-:Y:S01]  /*7910*/  UMOV UR11, URZ ;  /* 0x0000003f000b7c82 */ /* 0x000fe20008000000 */
[----:B------:R-:W-:Y:S01]  /*7920*/  UMOV UR20, 0x10 ;  /* 0x0000001000147882 */ /* 0x000fe20000000000 */
[----:B------:R-:W-:Y:S01]  /*7930*/  UMOV UR21, 0x20 ;  /* 0x0000002000157882 */ /* 0x000fe20000000000 */
[----:B------:R-:W-:Y:S01]  /*7940*/  VIADD R5, R5, 0x1 ;  /* 0x0000000105057836 */ /* 0x000fe20000000000 */
[----:B------:R-:W-:-:S04]  /*7950*/  UIADD3 UR9, UR9, 0x13a00, URZ ;  /* 0x00013a0009097890 */ /* 0x000fc8000fffe03f */
[----:B------:R-:W-:Y:S01]  /*7960*/  UIADD3 UR8, UR14, 0x5000, URZ ;  /* 0x000050000e087890 */ /* 0x000fe2000fffe03f */
[C---:B------:R-:W-:Y:S01]  /*7970*/  ISETP.NE.AND P4, PT, R5.reuse, 0x5, PT ;  /* 0x000000050500780c */ /* 0x040fe20003f85270 */
[----:B------:R-:W-:Y:S02]  /*7980*/  UIADD3 UR15, UR14, 0x5800, URZ ;  /* 0x000058000e0f7890 */ /* 0x000fe4000fffe03f */
[----:B------:R-:W-:Y:S01]  /*7990*/  UIADD3 UR18, UR14, 0x6000, URZ ;  /* 0x000060000e127890 */ /* 0x000fe2000fffe03f */
[----:B------:R-:W-:Y:S01]  /*79a0*/  SEL R7, RZ, 0x1, P4 ;  /* 0x00000001ff077807 */ /* 0x000fe20002000000 */
[----:B------:R-:W-:Y:S01]  /*79b0*/  UIADD3 UR19, UR14, 0x6800, URZ ;  /* 0x000068000e137890 */ /* 0x000fe2000fffe03f */
[----:B------:R-:W-:Y:S01]  /*79c0*/  SEL R5, R5, RZ, P4 ;  /* 0x000000ff05057207 */ /* 0x000fe20002000000 */
[----:B------:R-:W-:Y:S01]  /*79d0*/  UIADD3 UR14, UR14, 0x7000, URZ ;  /* 0x000070000e0e7890 */ /* 0x000fe2000fffe03f */
[----:B------:R1:W-:Y:S01]  /*79e0*/  UTMALDG.4D [UR8], [UR4], desc[UR6] ;  /* 0x00000608040075b4 */ /* 0x0003e20008019000 */
[----:B------:R-:W-:Y:S01]  /*79f0*/  LOP3.LUT R0, R0, R7, RZ, 0x3c, !PT ;  /* 0x0000000700007212 */ /* 0x000fe200078e3cff */
[----:B-1----:R-:W-:Y:S01]  /*7a00*/  UMOV UR8, UR15 ;  /* 0x0000000f00087c82 */ /* 0x002fe20008000000 */
[----:B------:R-:W-:Y:S01]  /*7a10*/  UMOV UR10, UR20 ;  /* 0x00000014000a7c82 */ /* 0x000fe20008000000 */
[----:B------:R-:W-:Y:S01]  /*7a20*/  UMOV UR15, 0x30 ;  /* 0x00000030000f7882 */ /* 0x000fe20000000000 */
[----:B------:R1:W-:Y:S02]  /*7a30*/  UTMALDG.4D [UR8], [UR4], desc[UR6] ;  /* 0x00000608040075b4 */ /* 0x0003e40008019000 */
        /* <DEDUP_REMOVED lines=11> */
.L_x_91:
[----:B------:R-:W-:Y:S05]  /*7af0*/  BSYNC B1 ;  /* 0x0000000000017941 */ /* 0x000fea0003800000 */
.L_x_90:
        /* <DEDUP_REMOVED lines=10> */
.L_x_96:
[----:B------:R-:W-:Y:S05]  /*7ba0*/  BSYNC B1 ;  /* 0x0000000000017941 */ /* 0x000fea0003800000 */
.L_x_95:
[----:B------:R-:W-:Y:S01]  /*7bb0*/  BSSY B1, `(.L_x_98) ;  /* 0x000003c000017945 */ /* 0x000fe20003800000 */
[----:B------:R-:W-:-:S03]  /*7bc0*/  MOV R9, RZ ;  /* 0x000000ff00097202 */ /* 0x000fc60000000f00 */
        /* <DEDUP_REMOVED lines=8> */
.L_x_131:
[----:B------:R-:W-:Y:S01]  /*7c50*/  UPRMT UR4, UR22, 0x9910, URZ ;  /* 0x0000991016047896 */ /* 0x000fe2000800003f */
[----:B-1----:R-:W-:-:S03]  /*7c60*/  @P2 MOV R8, 0x2800 ;  /* 0x0000280000082802 */ /* 0x002fc60000000f00 */
[----:B------:R-:W-:Y:S01]  /*7c70*/  UISETP.NE.AND UP0, UPT, UR4, 0x2, UPT ;  /* 0x000000020400788c */ /* 0x000fe2000bf05270 */
[----:B------:R1:W-:Y:S05]  /*7c80*/  @P2 SYNCS.ARRIVE.TRANS64 RZ, [R7+URZ+0x13a00], R8 ;  /* 0x013a000807ff29a7 */ /* 0x0003ea000800003f */
[----:B------:R-:W-:-:S13]  /*7c90*/  PLOP3.LUT P3, PT, PT, PT, UP0, 0x80, 0x0 ;  /* 0x000000000000781c */ /* 0x000fda0003f6f008 */
[----:B-1----:R-:W-:Y:S05]  /*7ca0*/  @P3 BRA `(.L_x_101) ;  /* 0x0000000000043947 */ /* 0x002fea0003800000 */
[----:B------:R-:W-:Y:S01]  /*7cb0*/  BPT.TRAP 0x1 ;  /* 0x000000040000795c */ /* 0x000fe20000300000 */
.L_x_101:
[----:B------:R-:W-:Y:S05]  /*7cc0*/  @P0 BRA `(.L_x_102) ;  /* 0x0000000000040947 */ /* 0x000fea0003800000 */
[----:B------:R-:W-:Y:S01]  /*7cd0*/  BPT.TRAP 0x1 ;  /* 0x000000040000795c */ /* 0x000fe20000300000 */
.L_x_102:
        /* <DEDUP_REMOVED lines=14> */
[----:B------:R-:W-:Y:S01]  /*7dc0*/  UIADD3 UR9, UR9, 0x13a00, URZ ;  /* 0x00013a0009097890 */ /* 0x000fe2000fffe03f */
[----:B------:R-:W-:-:S03]  /*7dd0*/  MOV R9, 0x1 ;  /* 0x0000000100097802 */ /* 0x000fc60000000f00 */
[----:B------:R-:W-:Y:S01]  /*7de0*/  UIADD3 UR8, UR14, 0x5000, URZ ;  /* 0x000050000e087890 */ /* 0x000fe2000fffe03f */
[C---:B------:R-:W-:Y:S01]  /*7df0*/  ISETP.NE.AND P3, PT, R5.reuse, 0x5, PT ;  /* 0x000000050500780c */ /* 0x040fe20003f65270 */
[----:B------:R-:W-:Y:S02]  /*7e00*/  UIADD3 UR15, UR14, 0x5800, URZ ;  /* 0x000058000e0f7890 */ /* 0x000fe4000fffe03f */
[----:B------:R-:W-:Y:S01]  /*7e10*/  UIADD3 UR19, UR14, 0x6000, URZ ;  /* 0x000060000e137890 */ /* 0x000fe2000fffe03f */
[----:B------:R-:W-:Y:S01]  /*7e20*/  SEL R7, RZ, 0x1, P3 ;  /* 0x00000001ff077807 */ /* 0x000fe20001800000 */
[----:B------:R-:W-:Y:S01]  /*7e30*/  UIADD3 UR21, UR14, 0x6800, URZ ;  /* 0x000068000e157890 */ /* 0x000fe2000fffe03f */
[----:B------:R-:W-:Y:S02]  /*7e40*/  SEL R5, R5, RZ, P3 ;  /* 0x000000ff05057207 */ /* 0x000fe40001800000 */
[----:B------:R1:W-:Y:S01]  /*7e50*/  UTMALDG.4D [UR8], [UR4], desc[UR6] ;  /* 0x00000608040075b4 */ /* 0x0003e20008019000 */
[----:B------:R-:W-:Y:S01]  /*7e60*/  LOP3.LUT R0, R0, R7, RZ, 0x3c, !PT ;  /* 0x0000000700007212 */ /* 0x000fe200078e3cff */
        /* <DEDUP_REMOVED lines=15> */
[----:B--2---:R-:W-:Y:S01]  /*7f60*/  NOP ;  /* 0x0000000000007918 */ /* 0x004fe20000000000 */
.L_x_99:
[----:B------:R-:W-:Y:S05]  /*7f70*/  BSYNC B1 ;  /* 0x0000000000017941 */ /* 0x000fea0003800000 */
.L_x_98:
[----:B------:R-:W-:-:S13]  /*7f80*/  ISETP.GE.AND P3, PT, R6, 0x41, PT ;  /* 0x000000410600780c */ /* 0x000fda0003f66270 */
[----:B------:R-:W-:Y:S05]  /*7f90*/  @!P3 BRA `(.L_x_103) ;  /* 0x000000080010b947 */ /* 0x000fea0003800000 */
[----:B------:R-:W-:Y:S01]  /*7fa0*/  VIADD R6, R6, 0x3f ;  /* 0x0000003f06067836 */ /* 0x000fe20000000000 */
[----:B------:R-:W-:Y:S04]  /*7fb0*/  BSSY B1, `(.L_x_103) ;  /* 0x0000082000017945 */ /* 0x000fe80003800000 */
[----:B-1----:R-:W-:-:S04]  /*7fc0*/  SHF.R.S32.HI R7, RZ, 0x1f, R6 ;  /* 0x0000001fff077819 */ /* 0x002fc80000011406 */
[----:B------:R-:W-:-:S04]  /*7fd0*/  LEA.HI R7, R7, R6, RZ, 0x6 ;  /* 0x0000000607077211 */ /* 0x000fc800078f30ff */
[----:B------:R-:W-:-:S04]  /*7fe0*/  SHF.R.S32.HI R7, RZ, 0x6, R7 ;  /* 0x00000006ff077819 */ /* 0x000fc80000011407 */
[----:B------:R-:W-:-:S07]  /*7ff0*/  SHF.L.U32 R4, R7, 0x1, RZ ;  /* 0x0000000107047819 */ /* 0x000fce00000006ff */
.L_x_114:
[----:B------:R-:W-:Y:S04]  /*8000*/  BSSY B2, `(.L_x_104) ;  /* 0x000003b000027945 */ /* 0x000fe80003800000 */
[----:B------:R-:W-:Y:S05]  /*8010*/  @!P6 BRA `(.L_x_105) ;  /* 0x0000000000e4e947 */ /* 0x000fea0003800000 */
[----:B------:R-:W1:Y:S01]  /*8020*/  S2R R7, SR_CgaCtaId ;  /* 0x0000000000077919 */ /* 0x000e620000008800 */
[----:B------:R-:W-:Y:S02]  /*8030*/  MOV R6, 0x400 ;  /* 0x0000040000067802 */ /* 0x000fe40000000f00 */
[----:B------:R-:W-:Y:S02]  /*8040*/  SHF.L.U32 R8, R0, 0x1f, RZ ;  /* 0x0000001f00087819 */ /* 0x000fe400000006ff */
[----:B-1----:R-:W-:-:S05]  /*8050*/  LEA R6, R7, R6, 0x18 ;  /* 0x0000000607067211 */ /* 0x002fca00078ec0ff */
[----:B------:R-:W-:-:S04]  /*8060*/  IMAD R7, R5, 0x8, R6 ;  /* 0x0000000805077824 */ /* 0x000fc800078e0206 */
[----:B------:R-:W1:Y:S02]  /*8070*/  SYNCS.PHASECHK.TRANS64.TRYWAIT P3, [R7+URZ+0x13a28], R8 ;  /* 0x013a2808070075a7 */ /* 0x000e64000806017f */
[----:B-1----:R-:W-:Y:S05]  /*8080*/  @!P3 BRA `(.L_x_106) ;  /* 0x0000000c0050b947 */ /* 0x002fea0003800000 */
.L_x_132:
[----:B------:R-:W-:Y:S01]  /*8090*/  UPRMT UR4, UR22, 0x9910, URZ ;  /* 0x0000991016047896 */ /* 0x000fe2000800003f */
[----:B-1----:R-:W-:-:S03]  /*80a0*/  @P2 MOV R8, 0x2800 ;  /* 0x0000280000082802 */ /* 0x002fc60000000f00 */
[----:B------:R-:W-:Y:S01]  /*80b0*/  UISETP.NE.AND UP0, UPT, UR4, 0x2, UPT ;  /* 0x000000020400788c */ /* 0x000fe2000bf05270 */
[----:B------:R1:W-:Y:S05]  /*80c0*/  @P2 SYNCS.ARRIVE.TRANS64 RZ, [R7+URZ+0x13a00], R8 ;  /* 0x013a000807ff29a7 */ /* 0x0003ea000800003f */
[----:B------:R-:W-:-:S13]  /*80d0*/  PLOP3.LUT P3, PT, PT, PT, UP0, 0x80, 0x0 ;  /* 0x000000000000781c */ /* 0x000fda0003f6f008 */
[----:B-1----:R-:W-:Y:S05]  /*80e0*/  @P3 BRA `(.L_x_107) ;  /* 0x0000000000043947 */ /* 0x002fea0003800000 */
[----:B------:R-:W-:Y:S01]  /*80f0*/  BPT.TRAP 0x1 ;  /* 0x000000040000795c */ /* 0x000fe20000300000 */
.L_x_107:
[----:B------:R-:W-:Y:S05]  /*8100*/  @P0 BRA `(.L_x_108) ;  /* 0x0000000000040947 */ /* 0x000fea0003800000 */
[----:B------:R-:W-:Y:S01]  /*8110*/  BPT.TRAP 0x1 ;  /* 0x000000040000795c */ /* 0x000fe20000300000 */
.L_x_108:
        /* <DEDUP_REMOVED lines=9> */
[----:B------:R-:W-:Y:S01]  /*81b0*/  R2UR UR13, R3 ;  /* 0x00000000030d72ca */ /* 0x000fe200000e0000 */
[----:B------:R-:W-:Y:S01]  /*81c0*/  UMOV UR7, 0x10000000 ;  /* 0x1000000000077882 */ /* 0x000fe20000000000 */
[----:B------:R-:W-:Y:S01]  /*81d0*/  UMOV UR18, 0x10 ;  /* 0x0000001000127882 */ /* 0x000fe20000000000 */
[----:B------:R-:W-:Y:S01]  /*81e0*/  UMOV UR20, 0x20 ;  /* 0x0000002000147882 */ /* 0x000fe20000000000 */
[----:B------:R-:W-:Y:S01]  /*81f0*/  VIADD R5, R5, 0x1 ;  /* 0x0000000105057836 */ /* 0x000fe20000000000 */
[----:B------:R-:W-:-:S02]  /*8200*/  UIADD3 UR9, UR9, 0x13a00, URZ ;  /* 0x00013a0009097890 */ /* 0x000fc4000fffe03f */
[----:B------:R-:W-:Y:S02]  /*8210*/  USHF.L.U32 UR11, UR11, 0x6, URZ ;  /* 0x000000060b0b7899 */ /* 0x000fe4000800063f */
        /* <DEDUP_REMOVED lines=25> */
.L_x_105:
[----:B------:R-:W-:Y:S05]  /*83b0*/  BSYNC B2 ;  /* 0x0000000000027941 */ /* 0x000fea0003800000 */
.L_x_104:
[----:B------:R-:W-:Y:S01]  /*83c0*/  ISETP.LT.OR P3, PT, R4, 0x4, !P6 ;  /* 0x000000040400780c */ /* 0x000fe20007761670 */
[----:B------:R-:W-:-:S12]  /*83d0*/  BSSY B2, `(.L_x_109) ;  /* 0x000003c000027945 */ /* 0x000fd80003800000 */
[----:B------:R-:W-:Y:S05]  /*83e0*/  @P3 BRA `(.L_x_110) ;  /* 0x0000000000e83947 */ /* 0x000fea0003800000 */
[----:B------:R-:W1:Y:S01]  /*83f0*/  S2R R7, SR_CgaCtaId ;  /* 0x0000000000077919 */ /* 0x000e620000008800 */
[----:B------:R-:W-:Y:S02]  /*8400*/  MOV R6, 0x400 ;  /* 0x0000040000067802 */ /* 0x000fe40000000f00 */
[----:B------:R-:W-:Y:S02]  /*8410*/  SHF.L.U32 R8, R0, 0x1f, RZ ;  /* 0x0000001f00087819 */ /* 0x000fe400000006ff */
[----:B-1----:R-:W-:-:S04]  /*8420*/  LEA R6, R7, R6, 0x18 ;  /* 0x0000000607067211 */ /* 0x002fc800078ec0ff */
[----:B------:R-:W-:-:S04]  /*8430*/  LEA R7, R5, R6, 0x3 ;  /* 0x0000000605077211 */ /* 0x000fc800078e18ff */
[----:B------:R-:W1:Y:S02]  /*8440*/  SYNCS.PHASECHK.TRANS64.TRYWAIT P3, [R7+URZ+0x13a28], R8 ;  /* 0x013a2808070075a7 */ /* 0x000e64000806017f */
[----:B-1----:R-:W-:Y:S05]  /*8450*/  @!P3 BRA `(.L_x_111) ;  /* 0x000000080070b947 */ /* 0x002fea0003800000 */
.L_x_133:
[----:B------:R-:W-:Y:S01]  /*8460*/  UPRMT UR4, UR22, 0x9910, URZ ;  /* 0x0000991016047896 */ /* 0x000fe2000800003f */
[----:B-1----:R-:W-:-:S03]  /*8470*/  @P1 IMAD.MOV.U32 R8, RZ, RZ, 0x2800 ;  /* 0x00002800ff081424 */ /* 0x002fc600078e00ff */
[----:B------:R-:W-:Y:S01]  /*8480*/  UISETP.NE.AND UP0, UPT, UR4, 0x2, UPT ;  /* 0x000000020400788c */ /* 0x000fe2000bf05270 */
[----:B------:R1:W-:Y:S05]  /*8490*/  @P1 SYNCS.ARRIVE.TRANS64 RZ, [R7+URZ+0x13a00], R8 ;  /* 0x013a000807ff19a7 */ /* 0x0003ea000800003f */
[----:B------:R-:W-:-:S13]  /*84a0*/  PLOP3.LUT P3, PT, PT, PT, UP0, 0x80, 0x0 ;  /* 0x000000000000781c */ /* 0x000fda0003f6f008 */
[----:B-1----:R-:W-:Y:S05]  /*84b0*/  @P3 BRA `(.L_x_112) ;  /* 0x0000000000043947 */ /* 0x002fea0003800000 */
[----:B------:R-:W-:Y:S01]  /*84c0*/  BPT.TRAP 0x1 ;  /* 0x000000040000795c */ /* 0x000fe20000300000 */
.L_x_112:
[----:B------:R-:W-:Y:S05]  /*84d0*/  @P0 BRA `(.L_x_113) ;  /* 0x0000000000040947 */ /* 0x000fea0003800000 */
[----:B------:R-:W-:Y:S01]  /*84e0*/  BPT.TRAP 0x1 ;  /* 0x000000040000795c */ /* 0x000fe20000300000 */
.L_x_113:
        /* <DEDUP_REMOVED lines=13> */
[----:B------:R-:W-:Y:S01]  /*85c0*/  IADD3 R5, R5, 0x1, RZ ;  /* 0x0000000105057810 */ /* 0x000fe20007ffe0ff */
[----:B------:R-:W-:Y:S01]  /*85d0*/  UIADD3 UR9, UR9, 0x13a00, URZ ;  /* 0x00013a0009097890 */ /* 0x000fe2000fffe03f */
[----:B------:R-:W-:Y:S01]  /*85e0*/  VIADD R9, R9, 0x1 ;  /* 0x0000000109097836 */ /* 0x000fe20000000000 */
[----:B------:R-:W-:Y:S01]  /*85f0*/  USHF.L.U32 UR11, UR11, 0x6, URZ ;  /* 0x000000060b0b7899 */ /* 0x000fe2000800063f */
[----:B------:R-:W-:Y:S01]  /*8600*/  ISETP.NE.AND P3, PT, R5, 0x5, PT ;  /* 0x000000050500780c */ /* 0x000fe20003f65270 */
[----:B------:R-:W-:-:S02]  /*8610*/  UIADD3 UR8, UR14, 0x5000, URZ ;  /* 0x000050000e087890 */ /* 0x000fc4000fffe03f */
[----:B------:R-:W-:Y:S01]  /*8620*/  UIADD3 UR15, UR14, 0x5800, URZ ;  /* 0x000058000e0f7890 */ /* 0x000fe2000fffe03f */
[----:B------:R-:W-:Y:S01]  /*8630*/  SEL R7, RZ, 0x1, P3 ;  /* 0x00000001ff077807 */ /* 0x000fe20001800000 */
[----:B------:R-:W-:Y:S01]  /*8640*/  UIADD3 UR19, UR14, 0x6000, URZ ;  /* 0x000060000e137890 */ /* 0x000fe2000fffe03f */
[----:B------:R-:W-:Y:S01]  /*8650*/  SEL R5, R5, RZ, P3 ;  /* 0x000000ff05057207 */ /* 0x000fe20001800000 */
[----:B------:R-:W-:Y:S01]  /*8660*/  UIADD3 UR21, UR14, 0x6800, URZ ;  /* 0x000068000e157890 */ /* 0x000fe2000fffe03f */
[----:B------:R-:W-:Y:S02]  /*8670*/  LOP3.LUT R0, R0, R7, RZ, 0x3c, !PT ;  /* 0x0000000700007212 */ /* 0x000fe400078e3cff */
[----:B------:R1:W-:Y:S02]  /*8680*/  UTMALDG.4D [UR8], [UR4], desc[UR6] ;  /* 0x00000608040075b4 */ /* 0x0003e40008019000 */
        /* <DEDUP_REMOVED lines=16> */
.L_x_110:
[----:B------:R-:W-:Y:S05]  /*8790*/  BSYNC B2 ;  /* 0x0000000000027941 */ /* 0x000fea0003800000 */
.L_x_109:
[C---:B------:R-:W-:Y:S02]  /*87a0*/  ISETP.GT.AND P3, PT, R4.reuse, 0x4, PT ;  /* 0x000000040400780c */ /* 0x040fe40003f64270 */
[----:B------:R-:W-:-:S11]  /*87b0*/  IADD3 R4, R4, -0x2, RZ ;  /* 0xfffffffe04047810 */ /* 0x000fd60007ffe0ff */
[----:B------:R-:W-:Y:S05]  /*87c0*/  @P3 BRA `(.L_x_114) ;  /* 0xfffffff8000c3947 */ /* 0x000fea000383ffff */
[----:B------:R-:W-:Y:S05]  /*87d0*/  BSYNC B1 ;  /* 0x0000000000017941 */ /* 0x000fea0003800000 */
.L_x_103:
[----:B------:R-:W-:Y:S01]  /*87e0*/  VIADD R17, R17, UR23 ;  /* 0x0000001711117c36 */ /* 0x000fe20008000000 */
[----:B------:R-:W-:Y:S01]  /*87f0*/  ULDC UR4, c[0x0][0xa00] ;  /* 0x0002800000047ab9 */ /* 0x000fe20000000800 */
[----:B-1----:R-:W-:-:S03]  /*8800*/  PRMT R4, RZ, 0x7610, R4 ;  /* 0x00007610ff047816 */ /* 0x002fc60000000004 */
[----:B------:R-:W-:-:S13]  /*8810*/  ISETP.GE.AND P3, PT, R17, UR4, PT ;  /* 0x0000000411007c0c */ /* 0x000fda000bf66270 */
[----:B------:R-:W-:Y:S05]  /*8820*/  @!P3 BRA `(.L_x_115) ;  /* 0xffffffec0058b947 */ /* 0x000fea000383ffff */
[----:B------:R-:W-:Y:S05]  /*8830*/  BSYNC B0 ;  /* 0x0000000000007941 */ /* 0x000fea0003800000 */
.L_x_88:
[----:B------:R-:W-:Y:S05]  /*8840*/  EXIT ;  /* 0x000000000000794d */ /* 0x000fea0003800000 */
.L_x_17:
[----:B-1----:R-:W-:-:S04]  /*8850*/  MOV R3, UR4 ;  /* 0x0000000400037c02 */ /* 0x002fc80008000f00 */
[----:B------:R1:W2:Y:S03]  /*8860*/  SYNCS.PHASECHK.TRANS64.TRYWAIT P1, [R3+URZ+0x13a50], R0 ;  /* 0x013a5000030075a7 */ /* 0x0002a6000802017f */
[----:B--2---:R-:W-:Y:S05]  /*8870*/  @!P1 NANOSLEEP.SYNCS 0x989680 ;  /* 0x009896800000995d */ /* 0x004fea0003900000 */
[----:B------:R-:W2:Y:S02]  /*8880*/  @!P1 SYNCS.PHASECHK.TRANS64 P1, [R3+URZ+0x13a50], R0 ;  /* 0x013a5000030095a7 */ /* 0x000ea4000802007f */
[----:B--2---:R-:W-:Y:S05]  /*8890*/  @!P1 BRA `(.L_x_17) ;  /* 0xfffffffc00ec9947 */ /* 0x004fea000383ffff */
[----:B------:R-:W-:Y:S05]  /*88a0*/  BRA `(.L_x_116) ;  /* 0xffffff8800f47947 */ /* 0x000fea000383ffff */
.L_x_19:
[----:B-1----:R-:W-:-:S04]  /*88b0*/  IMAD.U32 R5, RZ, RZ, UR25 ;  /* 0x00000019ff057e24 */ /* 0x002fc8000f8e00ff */
[----:B------:R1:W2:Y:S03]  /*88c0*/  SYNCS.PHASECHK.TRANS64.TRYWAIT P1, [R5+URZ+0x13a00], R0 ;  /* 0x013a0000050075a7 */ /* 0x0002a6000802017f */
[----:B--2---:R-:W-:Y:S05]  /*88d0*/  @!P1 NANOSLEEP.SYNCS 0x989680 ;  /* 0x009896800000995d */ /* 0x004fea0003900000 */
[----:B------:R-:W2:Y:S02]  /*88e0*/  @!P1 SYNCS.PHASECHK.TRANS64 P1, [R5+URZ+0x13a00], R0 ;  /* 0x013a0000050095a7 */ /* 0x000ea4000802007f */
[----:B--2---:R-:W-:Y:S05]  /*88f0*/  @!P1 BRA `(.L_x_19) ;  /* 0xfffffffc00ec9947 */ /* 0x004fea000383ffff */
[----:B------:R-:W-:Y:S05]  /*8900*/  BRA `(.L_x_117) ;  /* 0xffffff8800f87947 */ /* 0x000fea000383ffff */
.L_x_20:
[----:B-1----:R-:W-:-:S04]  /*8910*/  MOV R0, UR51 ;  /* 0x0000003300007c02 */ /* 0x002fc80008000f00 */
[----:B------:R1:W2:Y:S03]  /*8920*/  SYNCS.PHASECHK.TRANS64.TRYWAIT P1, [R0+URZ+-0x8], R3 ;  /* 0xfffff803000075a7 */ /* 0x0002a6000802017f */
[----:B--2---:R-:W-:Y:S05]  /*8930*/  @!P1 NANOSLEEP.SYNCS 0x989680 ;  /* 0x009896800000995d */ /* 0x004fea0003900000 */
[----:B------:R-:W2:Y:S02]  /*8940*/  @!P1 SYNCS.PHASECHK.TRANS64 P1, [R0+URZ+-0x8], R3 ;  /* 0xfffff803000095a7 */ /* 0x000ea4000802007f */
[----:B--2---:R-:W-:Y:S05]  /*8950*/  @!P1 BRA `(.L_x_20) ;  /* 0xfffffffc00ec9947 */ /* 0x004fea000383ffff */
[----:B------:R-:W-:Y:S05]  /*8960*/  BRA `(.L_x_118) ;  /* 0xffffff8800e87947 */ /* 0x000fea000383ffff */
.L_x_22:
[----:B-1----:R-:W-:-:S04]  /*8970*/  IMAD.U32 R7, RZ, RZ, UR6 ;  /* 0x00000006ff077e24 */ /* 0x002fc8000f8e00ff */
[----:B------:R1:W2:Y:S03]  /*8980*/  SYNCS.PHASECHK.TRANS64.TRYWAIT P1, [R7+URZ+0x13a00], R6 ;  /* 0x013a0006070075a7 */ /* 0x0002a6000802017f */
[----:B--2---:R-:W-:Y:S05]  /*8990*/  @!P1 NANOSLEEP.SYNCS 0x989680 ;  /* 0x009896800000995d */ /* 0x004fea0003900000 */
[----:B------:R-:W2:Y:S02]  /*89a0*/  @!P1 SYNCS.PHASECHK.TRANS64 P1, [R7+URZ+0x13a00], R6 ;  /* 0x013a0006070095a7 */ /* 0x000ea4000802007f */
[----:B--2---:R-:W-:Y:S05]  /*89b0*/  @!P1 BRA `(.L_x_22) ;  /* 0xfffffffc00ec9947 */ /* 0x004fea000383ffff */
[----:B------:R-:W-:Y:S05]  /*89c0*/  BRA `(.L_x_119) ;  /* 0xffffff9c00787947 */ /* 0x000fea000383ffff */
.L_x_27:
[----:B-1----:R-:W-:-:S04]  /*89d0*/  MOV R5, UR6 ;  /* 0x0000000600057c02 */ /* 0x002fc80008000f00 */
[----:B------:R1:W2:Y:S03]  /*89e0*/  SYNCS.PHASECHK.TRANS64.TRYWAIT P2, [R5+URZ+0x13a00], R4 ;  /* 0x013a0004050075a7 */ /* 0x0002a6000804017f */
[----:B--2---:R-:W-:Y:S05]  /*89f0*/  @!P2 NANOSLEEP.SYNCS 0x989680 ;  /* 0x009896800000a95d */ /* 0x004fea0003900000 */
[----:B------:R-:W2:Y:S02]  /*8a00*/  @!P2 SYNCS.PHASECHK.TRANS64 P2, [R5+URZ+0x13a00], R4 ;  /* 0x013a00040500a5a7 */ /* 0x000ea4000804007f */
[----:B--2---:R-:W-:Y:S05]  /*8a10*/  @!P2 BRA `(.L_x_27) ;  /* 0xfffffffc00eca947 */ /* 0x004fea000383ffff */
[----:B------:R-:W-:Y:S05]  /*8a20*/  BRA `(.L_x_120) ;  /* 0xffffffa400b07947 */ /* 0x000fea000383ffff */
.L_x_31:
[----:B-1----:R-:W-:-:S04]  /*8a30*/  IMAD.U32 R8, RZ, RZ, UR6 ;  /* 0x00000006ff087e24 */ /* 0x002fc8000f8e00ff */
[----:B------:R1:W2:Y:S03]  /*8a40*/  SYNCS.PHASECHK.TRANS64.TRYWAIT P2, [R8+URZ+0x13a00], R9 ;  /* 0x013a0009080075a7 */ /* 0x0002a6000804017f */
[----:B--2---:R-:W-:Y:S05]  /*8a50*/  @!P2 NANOSLEEP.SYNCS 0x989680 ;  /* 0x009896800000a95d */ /* 0x004fea0003900000 */
[----:B------:R-:W2:Y:S02]  /*8a60*/  @!P2 SYNCS.PHASECHK.TRANS64 P2, [R8+URZ+0x13a00], R9 ;  /* 0x013a00090800a5a7 */ /* 0x000ea4000804007f */
[----:B--2---:R-:W-:Y:S05]  /*8a70*/  @!P2 BRA `(.L_x_31) ;  /* 0xfffffffc00eca947 */ /* 0x004fea000383ffff */
[----:B------:R-:W-:Y:S05]  /*8a80*/  BRA `(.L_x_30) ;  /* 0xffffffb800fc7947 */ /* 0x000fea000383ffff */
.L_x_51:
[----:B-1----:R-:W-:-:S04]  /*8a90*/  MOV R3, UR51 ;  /* 0x0000003300037c02 */ /* 0x002fc80008000f00 */
[----:B------:R1:W2:Y:S03]  /*8aa0*/  SYNCS.PHASECHK.TRANS64.TRYWAIT P0, [R3+URZ+0x8], R0 ;  /* 0x00000800030075a7 */ /* 0x0002a6000800017f */
[----:B--2---:R-:W-:Y:S05]  /*8ab0*/  @!P0 NANOSLEEP.SYNCS 0x989680 ;  /* 0x009896800000895d */ /* 0x004fea0003900000 */
[----:B------:R-:W2:Y:S02]  /*8ac0*/  @!P0 SYNCS.PHASECHK.TRANS64 P0, [R3+URZ+0x8], R0 ;  /* 0x00000800030085a7 */ /* 0x000ea4000800007f */
[----:B--2---:R-:W-:Y:S05]  /*8ad0*/  @!P0 BRA `(.L_x_51) ;  /* 0xfffffffc00ec8947 */ /* 0x004fea000383ffff */
[----:B------:R-:W-:Y:S05]  /*8ae0*/  BRA `(.L_x_121) ;  /* 0xffffffcc00447947 */ /* 0x000fea000383ffff */
.L_x_73:
[----:B------:R-:W-:Y:S01]  /*8af0*/  BSSY B1, `(.L_x_122) ;  /* 0x0000006000017945 */ /* 0x000fe20003800000 */
[----:B------:R-:W-:-:S07]  /*8b00*/  IMAD.MOV.U32 R15, RZ, RZ, -0x1 ;  /* 0xffffffffff0f7424 */ /* 0x000fce00078e00ff */
[----:B------:R-:W-:Y:S05]  /*8b10*/  WARPSYNC.COLLECTIVE R15, `(.L_x_123) ;  /* 0x000000000f0c7348 */ /* 0x000fea0003c00000 */
[----:B------:R-:W-:Y:S02]  /*8b20*/  ELECT P6, UR62, PT ;  /* 0x00000000003e782f */ /* 0x000fe400038c0000 */
[----:B------:R-:W-:Y:S01]  /*8b30*/  MOV R14, UR62 ;  /* 0x0000003e000e7c02 */ /* 0x000fe20008000f00 */
[----:B------:R-:W-:Y:S10]  /*8b40*/  ENDCOLLECTIVE ;  /* 0x000000000000791b */ /* 0x000ff40003800000 */
.L_x_123:
[----:B------:R-:W-:Y:S05]  /*8b50*/  BSYNC B1 ;  /* 0x0000000000017941 */ /* 0x000fea0003800000 */
.L_x_122:
[----:B------:R-:W-:Y:S05]  /*8b60*/  BRA `(.L_x_124) ;  /* 0xffffffe000187947 */ /* 0x000fea000383ffff */
.L_x_76:
[----:B-1----:R1:W2:Y:S02]  /*8b70*/  SYNCS.PHASECHK.TRANS64.TRYWAIT P2, [R7+URZ+0x13a60], R6 ;  /* 0x013a6006070075a7 */ /* 0x0022a4000804017f */
[----:B--2---:R-:W-:Y:S05]  /*8b80*/  @!P2 NANOSLEEP.SYNCS 0x989680 ;  /* 0x009896800000a95d */ /* 0x004fea0003900000 */
[----:B------:R-:W2:Y:S02]  /*8b90*/  @!P2 SYNCS.PHASECHK.TRANS64 P2, [R7+URZ+0x13a60], R6 ;  /* 0x013a60060700a5a7 */ /* 0x000ea4000804007f */
[----:B--2---:R-:W-:Y:S05]  /*8ba0*/  @!P2 BRA `(.L_x_76) ;  /* 0xfffffffc00f0a947 */ /* 0x004fea000383ffff */
[----:B------:R-:W-:Y:S05]  /*8bb0*/  BRA `(.L_x_125) ;  /* 0xffffffe000387947 */ /* 0x000fea000383ffff */
.L_x_81:
[----:B-1----:R1:W2:Y:S02]  /*8bc0*/  SYNCS.PHASECHK.TRANS64.TRYWAIT P2, [R7+URZ+0x13ab0], R4 ;  /* 0x013ab004070075a7 */ /* 0x0022a4000804017f */
[----:B--2---:R-:W-:Y:S05]  /*8bd0*/  @!P2 NANOSLEEP.SYNCS 0x989680 ;  /* 0x009896800000a95d */ /* 0x004fea0003900000 */
[----:B------:R-:W2:Y:S02]  /*8be0*/  @!P2 SYNCS.PHASECHK.TRANS64 P2, [R7+URZ+0x13ab0], R4 ;  /* 0x013ab0040700a5a7 */ /* 0x000ea4000804007f */
[----:B--2---:R-:W-:Y:S05]  /*8bf0*/  @!P2 BRA `(.L_x_81) ;  /* 0xfffffffc00f0a947 */ /* 0x004fea000383ffff */
[----:B------:R-:W-:Y:S05]  /*8c00*/  BRA `(.L_x_80) ;  /* 0xffffffe4001c7947 */ /* 0x000fea000383ffff */
.L_x_84:
[----:B-1----:R1:W2:Y:S02]  /*8c10*/  SYNCS.PHASECHK.TRANS64.TRYWAIT P2, [R4+URZ+0x13a60], R9 ;  /* 0x013a6009040075a7 */ /* 0x0022a4000804017f */
[----:B--2---:R-:W-:Y:S05]  /*8c20*/  @!P2 NANOSLEEP.SYNCS 0x989680 ;  /* 0x009896800000a95d */ /* 0x004fea0003900000 */
[----:B------:R-:W2:Y:S02]  /*8c30*/  @!P2 SYNCS.PHASECHK.TRANS64 P2, [R4+URZ+0x13a60], R9 ;  /* 0x013a60090400a5a7 */ /* 0x000ea4000804007f */
[----:B--2---:R-:W-:Y:S05]  /*8c40*/  @!P2 BRA `(.L_x_84) ;  /* 0xfffffffc00f0a947 */ /* 0x004fea000383ffff */
[----:B------:R-:W-:Y:S05]  /*8c50*/  BRA `(.L_x_126) ;  /* 0xffffffe400307947 */ /* 0x000fea000383ffff */
.L_x_89:
[----:B------:R-:W-:Y:S01]  /*8c60*/  BSSY B1, `(.L_x_127) ;  /* 0x0000006000017945 */ /* 0x000fe20003800000 */
[----:B------:R-:W-:-:S07]  /*8c70*/  MOV R15, 0xffffffff ;  /* 0xffffffff000f7802 */ /* 0x000fce0000000f00 */
[----:B------:R-:W-:Y:S05]  /*8c80*/  WARPSYNC.COLLECTIVE R15, `(.L_x_128) ;  /* 0x000000000f0c7348 */ /* 0x000fea0003c00000 */
[----:B------:R-:W-:Y:S02]  /*8c90*/  ELECT P6, UR62, PT ;  /* 0x00000000003e782f */ /* 0x000fe400038c0000 */
[----:B------:R-:W-:Y:S01]  /*8ca0*/  MOV R14, UR62 ;  /* 0x0000003e000e7c02 */ /* 0x000fe20008000f00 */
[----:B------:R-:W-:Y:S10]  /*8cb0*/  ENDCOLLECTIVE ;  /* 0x000000000000791b */ /* 0x000ff40003800000 */
.L_x_128:
[----:B------:R-:W-:Y:S05]  /*8cc0*/  BSYNC B1 ;  /* 0x0000000000017941 */ /* 0x000fea0003800000 */
.L_x_127:
[----:B------:R-:W-:Y:S05]  /*8cd0*/  BRA `(.L_x_129) ;  /* 0xffffffe800947947 */ /* 0x000fea000383ffff */
.L_x_92:
[----:B-1----:R1:W2:Y:S02]  /*8ce0*/  SYNCS.PHASECHK.TRANS64.TRYWAIT P4, [R8+URZ+0x13a28], R7 ;  /* 0x013a2807080075a7 */ /* 0x0022a4000808017f */
[----:B--2---:R-:W-:Y:S05]  /*8cf0*/  @!P4 NANOSLEEP.SYNCS 0x989680 ;  /* 0x009896800000c95d */ /* 0x004fea0003900000 */
[----:B------:R-:W2:Y:S02]  /*8d00*/  @!P4 SYNCS.PHASECHK.TRANS64 P4, [R8+URZ+0x13a28], R7 ;  /* 0x013a28070800c5a7 */ /* 0x000ea4000808007f */
[----:B--2---:R-:W-:Y:S05]  /*8d10*/  @!P4 BRA `(.L_x_92) ;  /* 0xfffffffc00f0c947 */ /* 0x004fea000383ffff */
[----:B------:R-:W-:Y:S05]  /*8d20*/  BRA `(.L_x_130) ;  /* 0xffffffe800ac7947 */ /* 0x000fea000383ffff */
.L_x_97:
[----:B-1----:R1:W2:Y:S02]  /*8d30*/  SYNCS.PHASECHK.TRANS64.TRYWAIT P4, [R4+URZ+0x13ab0], R7 ;  /* 0x013ab007040075a7 */ /* 0x0022a4000808017f */
[----:B--2---:R-:W-:Y:S05]  /*8d40*/  @!P4 NANOSLEEP.SYNCS 0x989680 ;  /* 0x009896800000c95d */ /* 0x004fea0003900000 */
[----:B------:R-:W2:Y:S02]  /*8d50*/  @!P4 SYNCS.PHASECHK.TRANS64 P4, [R4+URZ+0x13ab0], R7 ;  /* 0x013ab0070400c5a7 */ /* 0x000ea4000808007f */
[----:B--2---:R-:W-:Y:S05]  /*8d60*/  @!P4 BRA `(.L_x_97) ;  /* 0xfffffffc00f0c947 */ /* 0x004fea000383ffff */
[----:B------:R-:W-:Y:S05]  /*8d70*/  BRA `(.L_x_96) ;  /* 0xffffffec00887947 */ /* 0x000fea000383ffff */
.L_x_100:
[----:B-1----:R1:W2:Y:S02]  /*8d80*/  SYNCS.PHASECHK.TRANS64.TRYWAIT P3, [R7+URZ+0x13a28], R8 ;  /* 0x013a2808070075a7 */ /* 0x0022a4000806017f */
[----:B--2---:R-:W-:Y:S05]  /*8d90*/  @!P3 NANOSLEEP.SYNCS 0x989680 ;  /* 0x009896800000b95d */ /* 0x004fea0003900000 */
[----:B------:R-:W2:Y:S02]  /*8da0*/  @!P3 SYNCS.PHASECHK.TRANS64 P3, [R7+URZ+0x13a28], R8 ;  /* 0x013a28080700b5a7 */ /* 0x000ea4000806007f */
[----:B--2---:R-:W-:Y:S05]  /*8db0*/  @!P3 BRA `(.L_x_100) ;  /* 0xfffffffc00f0b947 */ /* 0x004fea000383ffff */
[----:B------:R-:W-:Y:S05]  /*8dc0*/  BRA `(.L_x_131) ;  /* 0xffffffec00a07947 */ /* 0x000fea000383ffff */
.L_x_106:
[----:B-1----:R1:W2:Y:S02]  /*8dd0*/  SYNCS.PHASECHK.TRANS64.TRYWAIT P3, [R7+URZ+0x13a28], R8 ;  /* 0x013a2808070075a7 */ /* 0x0022a4000806017f */
[----:B--2---:R-:W-:Y:S05]  /*8de0*/  @!P3 NANOSLEEP.SYNCS 0x989680 ;  /* 0x009896800000b95d */ /* 0x004fea0003900000 */
[----:B------:R-:W2:Y:S02]  /*8df0*/  @!P3 SYNCS.PHASECHK.TRANS64 P3, [R7+URZ+0x13a28], R8 ;  /* 0x013a28080700b5a7 */ /* 0x000ea4000806007f */
[----:B--2---:R-:W-:Y:S05]  /*8e00*/  @!P3 BRA `(.L_x_106) ;  /* 0xfffffffc00f0b947 */ /* 0x004fea000383ffff */
[----:B------:R-:W-:Y:S05]  /*8e10*/  BRA `(.L_x_132) ;  /* 0xfffffff0009c7947 */ /* 0x000fea000383ffff */
.L_x_111:
[----:B-1----:R1:W2:Y:S02]  /*8e20*/  SYNCS.PHASECHK.TRANS64.TRYWAIT P3, [R7+URZ+0x13a28], R8 ;  /* 0x013a2808070075a7 */ /* 0x0022a4000806017f */
[----:B--2---:R-:W-:Y:S05]  /*8e30*/  @!P3 NANOSLEEP.SYNCS 0x989680 ;  /* 0x009896800000b95d */ /* 0x004fea0003900000 */
[----:B------:R-:W2:Y:S02]  /*8e40*/  @!P3 SYNCS.PHASECHK.TRANS64 P3, [R7+URZ+0x13a28], R8 ;  /* 0x013a28080700b5a7 */ /* 0x000ea4000806007f */
[----:B--2---:R-:W-:Y:S05]  /*8e50*/  @!P3 BRA `(.L_x_111) ;  /* 0xfffffffc00f0b947 */ /* 0x004fea000383ffff */
[----:B------:R-:W-:Y:S05]  /*8e60*/  BRA `(.L_x_133) ;  /* 0xfffffff4007c7947 */ /* 0x000fea000383ffff */
        .weak           $__internal_0_$__cuda_sm20_rcp_rn_f32_slowpath
        .type           $__internal_0_$__cuda_sm20_rcp_rn_f32_slowpath,@function
        .size           $__internal_0_$__cuda_sm20_rcp_rn_f32_slowpath,(.L_x_139 - $__internal_0_$__cuda_sm20_rcp_rn_f32_slowpath)
$__internal_0_$__cuda_sm20_rcp_rn_f32_slowpath:
[----:B------:R-:W-:Y:S01]  /*8e70*/  IMAD.SHL.U32 R0, R3, 0x2, RZ ;  /* 0x0000000203007824 */ /* 0x000fe200078e00ff */
[----:B------:R-:W-:Y:S04]  /*8e80*/  BSSY B2, `(.L_x_134) ;  /* 0x0000030000027945 */ /* 0x000fe80003800000 */
[----:B------:R-:W-:-:S04]  /*8e90*/  SHF.R.U32.HI R21, RZ, 0x18, R0 ;  /* 0x00000018ff157819 */ /* 0x000fc80000011600 */
[----:B------:R-:W-:-:S13]  /*8ea0*/  ISETP.NE.U32.AND P0, PT, R21, RZ, PT ;  /* 0x000000ff1500720c */ /* 0x000fda0003f05070 */
[----:B------:R-:W-:Y:S05]  /*8eb0*/  @P0 BRA `(.L_x_135) ;  /* 0x0000000000280947 */ /* 0x000fea0003800000 */
[----:B------:R-:W-:-:S04]  /*8ec0*/  SHF.L.U32 R0, R3, 0x1, RZ ;  /* 0x0000000103007819 */ /* 0x000fc800000006ff */
[----:B------:R-:W-:-:S13]  /*8ed0*/  ISETP.NE.AND P0, PT, R0, RZ, PT ;  /* 0x000000ff0000720c */ /* 0x000fda0003f05270 */
[----:B------:R-:W-:Y:S01]  /*8ee0*/  @P0 FFMA R7, R3, 1.84467440737095516160e+19, RZ ;  /* 0x5f80000003070823 */ /* 0x000fe200000000ff */
[----:B------:R-:W-:Y:S08]  /*8ef0*/  @!P0 MUFU.RCP R6, R3 ;  /* 0x0000000300068308 */ /* 0x000ff00000001000 */
[----:B------:R-:W1:Y:S02]  /*8f00*/  @P0 MUFU.RCP R0, R7 ;  /* 0x0000000700000308 */ /* 0x000e640000001000 */
[----:B-1----:R-:W-:-:S04]  /*8f10*/  @P0 FFMA R12, R7, R0, -1 ;  /* 0xbf800000070c0423 */ /* 0x002fc80000000000 */
[----:B------:R-:W-:-:S04]  /*8f20*/  @P0 FADD.FTZ R13, -R12, -RZ ;  /* 0x800000ff0c0d0221 */ /* 0x000fc80000010100 */
[----:B------:R-:W-:-:S04]  /*8f30*/  @P0 FFMA R0, R0, R13, R0 ;  /* 0x0000000d00000223 */ /* 0x000fc80000000000 */
[----:B------:R-:W-:Y:S01]  /*8f40*/  @P0 FFMA R6, R0, 1.84467440737095516160e+19, RZ ;  /* 0x5f80000000060823 */ /* 0x000fe200000000ff */
[----:B------:R-:W-:Y:S06]  /*8f50*/  BRA `(.L_x_136) ;  /* 0x0000000000887947 */ /* 0x000fec0003800000 */
.L_x_135:
[----:B------:R-:W-:-:S05]  /*8f60*/  VIADD R26, R21, 0xffffff03 ;  /* 0xffffff03151a7836 */ /* 0x000fca0000000000 */
[----:B------:R-:W-:-:S13]  /*8f70*/  ISETP.GT.U32.AND P0, PT, R26, 0x1, PT ;  /* 0x000000011a00780c */ /* 0x000fda0003f04070 */
[----:B------:R-:W-:Y:S05]  /*8f80*/  @P0 BRA `(.L_x_137) ;  /* 0x0000000000780947 */ /* 0x000fea0003800000 */
[----:B------:R-:W-:Y:S02]  /*8f90*/  LOP3.LUT R0, R3, 0x7fffff, RZ, 0xc0, !PT ;  /* 0x007fffff03007812 */ /* 0x000fe400078ec0ff */
[----:B------:R-:W-:Y:S02]  /*8fa0*/  MOV R13, 0x3 ;  /* 0x00000003000d7802 */ /* 0x000fe40000000f00 */
[----:B------:R-:W-:Y:S02]  /*8fb0*/  LOP3.LUT R0, R0, 0x3f800000, RZ, 0xfc, !PT ;  /* 0x3f80000000007812 */ /* 0x000fe400078efcff */
[----:B------:R-:W-:Y:S02]  /*8fc0*/  SHF.L.U32 R13, R13, R26, RZ ;  /* 0x0000001a0d0d7219 */ /* 0x000fe400000006ff */
[----:B------:R-:W1:Y:S02]  /*8fd0*/  MUFU.RCP R7, R0 ;  /* 0x0000000000077308 */ /* 0x000e640000001000 */
[----:B-1----:R-:W-:-:S04]  /*8fe0*/  FFMA R6, R0, R7, -1 ;  /* 0xbf80000000067423 */ /* 0x002fc80000000007 */
[----:B------:R-:W-:-:S04]  /*8ff0*/  FADD.FTZ R6, -R6, -RZ ;  /* 0x800000ff06067221 */ /* 0x000fc80000010100 */
[CCC-:B------:R-:W-:Y:S01]  /*9000*/  FFMA.RM R12, R7.reuse, R6.reuse, R7.reuse ;  /* 0x00000006070c7223 */ /* 0x1c0fe20000004007 */
[----:B------:R-:W-:-:S04]  /*9010*/  FFMA.RP R7, R7, R6, R7 ;  /* 0x0000000607077223 */ /* 0x000fc80000008007 */
[C---:B------:R-:W-:Y:S02]  /*9020*/  LOP3.LUT R6, R12.reuse, 0x7fffff, RZ, 0xc0, !PT ;  /* 0x007fffff0c067812 */ /* 0x040fe400078ec0ff */
[----:B------:R-:W-:Y:S02]  /*9030*/  FSETP.NEU.FTZ.AND P0, PT, R12, R7, PT ;  /* 0x000000070c00720b */ /* 0x000fe40003f1d000 */
[----:B------:R-:W-:Y:S02]  /*9040*/  LOP3.LUT R6, R6, 0x800000, RZ, 0xfc, !PT ;  /* 0x0080000006067812 */ /* 0x000fe400078efcff */
[----:B------:R-:W-:Y:S02]  /*9050*/  SEL R7, RZ, 0xffffffff, !P0 ;  /* 0xffffffffff077807 */ /* 0x000fe40004000000 */
[----:B------:R-:W-:-:S03]  /*9060*/  LOP3.LUT R13, R13, R6, RZ, 0xc0, !PT ;  /* 0x000000060d0d7212 */ /* 0x000fc600078ec0ff */
[----:B------:R-:W-:Y:S01]  /*9070*/  IMAD.MOV R7, RZ, RZ, -R7 ;  /* 0x000000ffff077224 */ /* 0x000fe200078e0a07 */
[----:B------:R-:W-:-:S04]  /*9080*/  SHF.R.U32.HI R13, RZ, R26, R13 ;  /* 0x0000001aff0d7219 */ /* 0x000fc8000001160d */
[--C-:B------:R-:W-:Y:S01]  /*9090*/  LOP3.LUT P1, RZ, R7, R26, R6.reuse, 0xf8, !PT ;  /* 0x0000001a07ff7212 */ /* 0x100fe2000782f806 */
[----:B------:R-:W-:Y:S01]  /*90a0*/  VIADD R7, R21, 0xffffff04 ;  /* 0xffffff0415077836 */ /* 0x000fe20000000000 */
[C---:B------:R-:W-:Y:S02]  /*90b0*/  LOP3.LUT P0, RZ, R13.reuse, 0x1, RZ, 0xc0, !PT ;  /* 0x000000010dff7812 */ /* 0x040fe4000780c0ff */
[----:B------:R-:W-:Y:S02]  /*90c0*/  LOP3.LUT P2, RZ, R13, 0x2, RZ, 0xc0, !PT ;  /* 0x000000020dff7812 */ /* 0x000fe4000784c0ff */
[----:B------:R-:W-:Y:S02]  /*90d0*/  SHF.R.U32.HI R6, RZ, R7, R6 ;  /* 0x00000007ff067219 */ /* 0x000fe40000011606 */
[----:B------:R-:W-:Y:S02]  /*90e0*/  PLOP3.LUT P0, PT, P0, P1, P2, 0xe0, 0x0 ;  /* 0x000000000000781c */ /* 0x000fe40000703c20 */
[----:B------:R-:W-:-:S02]  /*90f0*/  LOP3.LUT P1, RZ, R3, 0x7fffff, RZ, 0xc0, !PT ;  /* 0x007fffff03ff7812 */ /* 0x000fc4000782c0ff */
[----:B------:R-:W-:-:S04]  /*9100*/  SEL R0, RZ, 0x1, !P0 ;  /* 0x00000001ff007807 */ /* 0x000fc80004000000 */
[----:B------:R-:W-:-:S04]  /*9110*/  IADD3 R0, -R0, RZ, RZ ;  /* 0x000000ff00007210 */ /* 0x000fc80007ffe1ff */
[----:B------:R-:W-:-:S13]  /*9120*/  ISETP.GE.AND P0, PT, R0, RZ, PT ;  /* 0x000000ff0000720c */ /* 0x000fda0003f06270 */
[----:B------:R-:W-:-:S05]  /*9130*/  @!P0 IADD3 R6, R6, 0x1, RZ ;  /* 0x0000000106068810 */ /* 0x000fca0007ffe0ff */
[----:B------:R-:W-:-:S05]  /*9140*/  @!P1 IMAD.SHL.U32 R6, R6, 0x2, RZ ;  /* 0x0000000206069824 */ /* 0x000fca00078e00ff */
[----:B------:R-:W-:Y:S01]  /*9150*/  LOP3.LUT R6, R6, 0x80000000, R3, 0xf8, !PT ;  /* 0x8000000006067812 */ /* 0x000fe200078ef803 */
[----:B------:R-:W-:Y:S06]  /*9160*/  BRA `(.L_x_136) ;  /* 0x0000000000047947 */ /* 0x000fec0003800000 */
.L_x_137:
[----:B------:R1:W2:Y:S02]  /*9170*/  MUFU.RCP R6, R3 ;  /* 0x0000000300067308 */ /* 0x0002a40000001000 */
.L_x_136:
[----:B------:R-:W-:Y:S05]  /*9180*/  BSYNC B2 ;  /* 0x0000000000027941 */ /* 0x000fea0003800000 */
.L_x_134:
[----:B--2---:R-:W-:Y:S01]  /*9190*/  MOV R0, R6 ;  /* 0x0000000600007202 */ /* 0x004fe20000000f00 */
[----:B------:R-:W-:Y:S01]  /*91a0*/  IMAD.MOV.U32 R6, RZ, RZ, R14 ;  /* 0x000000ffff067224 */ /* 0x000fe200078e000e */
[----:B------:R-:W-:-:S04]  /*91b0*/  MOV R7, 0x0 ;  /* 0x0000000000077802 */ /* 0x000fc80000000f00 */
[----:B-1----:R-:W-:Y:S05]  /*91c0*/  RET.REL.NODEC R6 `(_ZN7cutlass13device_kernelINS_4fmha6kernel28FmhaKernelTmaWarpSpecializedINS1_10collective30FmhaMainloopTmaWarpSpecializedINS_6half_tEffN4cute5tupleIJNS7_1CILi128EEENS9_ILi64EEENS9_ILi80EEEEEENS8_IJiNS9_ILi1EEENS8_IJiiEEEEEESG_SG_NS4_13DefaultFusionEJNS2_6OptionILNS2_3TagE0ENS9_ILb1EEEEENSI_ILSJ_2ESK_EEEEENS4_15FmhaFwdEpilogueIS6_fNS8_IJSB_SC_SB_EEEEENS2_23PersistentTileSchedulerEJSL_SM_EEEEEvNT_6ParamsE) ;  /* 0xffffff6c068c7950 */ /* 0x002fea0003c3ffff */
.L_x_138:
[----:B------:R-:W-:-:S00]  /*91d0*/  BRA `(.L_x_138) ;  /* 0xfffffffc00fc7947 */ /* 0x000fc0000383ffff */
[----:B------:R-:W-:-:S00]  /*91e0*/  NOP ;  /* 0x0000000000007918 */ /* 0x000fc00000000000 */
        /* <DEDUP_REMOVED lines=9> */
.L_x_139:


//--------------------- .nv.global.init           --------------------------
	.section	.nv.global.init,"aw",@progbits
.nv.global.init:
	.type		$str$24,@object
	.size		$str$24,($str$25 - $str$24)
$str$24:
        /*0000*/ 	.byte	0x28, 0x61, 0x64, 0x64, 0x72, 0x65, 0x73, 0x73, 0x20, 0x26, 0x20, 0x6d, 0x61, 0x73, 0x6b, 0x29
        /*0010*/ 	.byte	0x20, 0x3d, 0x3d, 0x20, 0x30, 0x00
	.type		$str$25,@object
	.size		$str$25,(__unnamed_1 - $str$25)
$str$25:
        /*0016*/ 	.byte	0x2f, 0x74, 0x6d, 0x70, 0x2f, 0x63, 0x75, 0x74, 0x6c, 0x61, 0x73, 0x73, 0x5f, 0x73, 0x77, 0x65
        /*0026*/ 	.byte	0x65, 0x70, 0x5f, 0x73, 0x72, 0x63, 0x2f, 0x69, 0x6e, 0x63, 0x6c, 0x75, 0x64, 0x65, 0x2f, 0x63
        /*0036*/ 	.byte	0x75, 0x74, 0x65, 0x2f, 0x70, 0x6f, 0x69, 0x6e, 0x74, 0x65, 0x72, 0x5f, 0x66, 0x6c, 0x61, 0x67
        /*0046*/ 	.byte	0x67, 0x65, 0x64, 0x2e, 0x68, 0x70, 0x70, 0x00
	.type		__unnamed_1,@object
	.size		__unnamed_1,(__unnamed_2 - __unnamed_1)
__unnamed_1:
        /*004e*/ 	.byte	0x61, 0x75, 0x74, 0x6f, 0x20, 0x63, 0x75, 0x74, 0x65, 0x3a, 0x3a, 0x61, 0x73, 0x5f, 0x70, 0x6f
        /* <DEDUP_REMOVED lines=27> */
        /*020e*/ 	.byte	0x3e, 0x3e, 0x3e, 0x3e, 0x3e, 0x5d, 0x00
	.type		__unnamed_2,@object
	.size		__unnamed_2,(.L_1 - __unnamed_2)
__unnamed_2:
        /* <DEDUP_REMOVED lines=29> */
.L_1:


//--------------------- .nv.shared._ZN7cutlass13device_kernelINS_4fmha6kernel28FmhaKernelTmaWarpSpecializedINS1_10collective30FmhaMainloopTmaWarpSpecializedINS_6half_tEffN4cute5tupleIJNS7_1CILi128EEENS9_ILi64EEENS9_ILi80EEEEEENS8_IJiNS9_ILi1EEENS8_IJiiEEEEEESG_SG_NS4_13DefaultFusionEJNS2_6OptionILNS2_3TagE0ENS9_ILb1EEEEENSI_ILSJ_2ESK_EEEEENS4_15FmhaFwdEpilogueIS6_fNS8_IJSB_SC_SB_EEEEENS2_23PersistentTileSchedulerEJSL_SM_EEEEEvNT_6ParamsE --------------------------
	.section	.nv.shared._ZN7cutlass13device_kernelINS_4fmha6kernel28FmhaKernelTmaWarpSpecializedINS1_10collective30FmhaMainloopTmaWarpSpecializedINS_6half_tEffN4cute5tupleIJNS7_1CILi128EEENS9_ILi64EEENS9_ILi80EEEEEENS8_IJiNS9_ILi1EEENS8_IJiiEEEEEESG_SG_NS4_13DefaultFusionEJNS2_6OptionILNS2_3TagE0ENS9_ILb1EEEEENSI_ILSJ_2ESK_EEEEENS4_15FmhaFwdEpilogueIS6_fNS8_IJSB_SC_SB_EEEEENS2_23PersistentTileSchedulerEJSL_SM_EEEEEvNT_6ParamsE,"aw",@nobits
	.sectionflags	@""
	.align	16
	.zero		1024


//--------------------- .nv.shared.reserved.0     --------------------------
	.section	.nv.shared.reserved.0,"aw",@nobits
	.weak		__nv_reservedSMEM_offset_0_alias
	.size		__nv_reservedSMEM_offset_0_alias, 0, 0
	.other		__nv_reservedSMEM_offset_0_alias,@"STO_CUDA_RESERVED_SHARED STV_DEFAULT"
__nv_reservedSMEM_offset_0_alias:
	.zero		0


//--------------------- .nv.global                --------------------------
	.section	.nv.global,"aw",@nobits
.nv.global:
	.type		_ZN39_INTERNAL_e7c7d02f_4_k_cu_9e952a42_31514cute1_E,@object
	.size		_ZN39_INTERNAL_e7c7d02f_4_k_cu_9e952a42_31514cute1_E,(_ZN39_INTERNAL_e7c7d02f_4_k_cu_9e952a42_31514cuda3std3__45__cpo6cbeginE - _ZN39_INTERNAL_e7c7d02f_4_k_cu_9e952a42_31514cute1_E)
_ZN39_INTERNAL_e7c7d02f_4_k_cu_9e952a42_31514cute1_E:
	.zero		1
	.type		_ZN39_INTERNAL_e7c7d02f_4_k_cu_9e952a42_31514cuda3std3__45__cpo6cbeginE,@object
	.size		_ZN39_INTERNAL_e7c7d02f_4_k_cu_9e952a42_31514cuda3std3__45__cpo6cbeginE,(_ZN39_INTERNAL_e7c7d02f_4_k_cu_9e952a42_31514cuda3std3__48in_placeE - _ZN39_INTERNAL_e7c7d02f_4_k_cu_9e952a42_31514cuda3std3__45__cpo6cbeginE)
_ZN39_INTERNAL_e7c7d02f_4_k_cu_9e952a42_31514cuda3std3__45__cpo6cbeginE:
	.zero		1
	.type		_ZN39_INTERNAL_e7c7d02f_4_k_cu_9e952a42_31514cuda3std3__48in_placeE,@object
	.size		_ZN39_INTERNAL_e7c7d02f_4_k_cu_9e952a42_31514cuda3std3__48in_placeE,(_ZN39_INTERNAL_e7c7d02f_4_k_cu_9e952a42_31514cuda3std6ranges3__45__cpo9iter_moveE - _ZN39_INTERNAL_e7c7d02f_4_k_cu_9e952a42_31514cuda3std3__48in_placeE)
_ZN39_INTERNAL_e7c7d02f_4_k_cu_9e952a42_31514cuda3std3__48in_placeE:
	.zero		1
	.type		_ZN39_INTERNAL_e7c7d02f_4_k_cu_9e952a42_31514cuda3std6ranges3__45__cpo9iter_moveE,@object
	.size		_ZN39_INTERNAL_e7c7d02f_4_k_cu_9e952a42_31514cuda3std6ranges3__45__cpo9iter_moveE,(_ZN39_INTERNAL_e7c7d02f_4_k_cu_9e952a42_31514cuda3std3__45__cpo5beginE - _ZN39_INTERNAL_e7c7d02f_4_k_cu_9e952a42_31514cuda3std6ranges3__45__cpo9iter_moveE)
_ZN39_INTERNAL_e7c7d02f_4_k_cu_9e952a42_31514cuda3std6ranges3__45__cpo9iter_moveE:
	.zero		1
	.type		_ZN39_INTERNAL_e7c7d02f_4_k_cu_9e952a42_31514cuda3std3__45__cpo5beginE,@object
	.size		_ZN39_INTERNAL_e7c7d02f_4_k_cu_9e952a42_31514cuda3std3__45__cpo5beginE,(_ZN39_INTERNAL_e7c7d02f_4_k_cu_9e952a42_31514cuda3std3__441_GLOBAL__N__e7c7d02f_4_k_cu_9e952a42_31516ignoreE - _ZN39_INTERNAL_e7c7d02f_4_k_cu_9e952a42_31514cuda3std3__45__cpo5beginE)
_ZN39_INTERNAL_e7c7d02f_4_k_cu_9e952a42_31514cuda3std3__45__cpo5beginE:
	.zero		1
	.type		_ZN39_INTERNAL_e7c7d02f_4_k_cu_9e952a42_31514cuda3std3__441_GLOBAL__N__e7c7d02f_4_k_cu_9e952a42_31516ignoreE,@object
	.size		_ZN39_INTERNAL_e7c7d02f_4_k_cu_9e952a42_31514cuda3std3__441_GLOBAL__N__e7c7d02f_4_k_cu_9e952a42_31516ignoreE,(_ZN39_INTERNAL_e7c7d02f_4_k_cu_9e952a42_31514cute7productE - _ZN39_INTERNAL_e7c7d02f_4_k_cu_9e952a42_31514cuda3std3__441_GLOBAL__N__e7c7d02f_4_k_cu_9e952a42_31516ignoreE)
_ZN39_INTERNAL_e7c7d02f_4_k_cu_9e952a42_31514cuda3std3__441_GLOBAL__N__e7c7d02f_4_k_cu_9e952a42_31516ignoreE:
	.zero		1
	.type		_ZN39_INTERNAL_e7c7d02f_4_k_cu_9e952a42_31514cute7productE,@object
	.size		_ZN39_INTERNAL_e7c7d02f_4_k_cu_9e952a42_31514cute7productE,(_ZN39_INTERNAL_e7c7d02f_4_k_cu_9e952a42_31514cuda3std3__45__cpo3endE - _ZN39_INTERNAL_e7c7d02f_4_k_cu_9e952a42_31514cute7productE)
_ZN39_INTERNAL_e7c7d02f_4_k_cu_9e952a42_31514cute7productE:
	.zero		1
	.type		_ZN39_INTERNAL_e7c7d02f_4_k_cu_9e952a42_31514cuda3std3__45__cpo3endE,@object
	.size		_ZN39_INTERNAL_e7c7d02f_4_k_cu_9e952a42_31514cuda3std3__45__cpo3endE,(_ZN39_INTERNAL_e7c7d02f_4_k_cu_9e952a42_31514cuda3std3__419piecewise_constructE - _ZN39_INTERNAL_e7c7d02f_4_k_cu_9e952a42_31514cuda3std3__45__cpo3endE)
_ZN39_INTERNAL_e7c7d02f_4_k_cu_9e952a42_31514cuda3std3__45__cpo3endE:
	.zero		1
	.type		_ZN39_INTERNAL_e7c7d02f_4_k_cu_9e952a42_31514cuda3std3__419piecewise_constructE,@object
	.size		_ZN39_INTERNAL_e7c7d02f_4_k_cu_9e952a42_31514cuda3std3__419piecewise_constructE,(_ZN39_INTERNAL_e7c7d02f_4_k_cu_9e952a42_31514cuda3std3__45__cpo4cendE - _ZN39_INTERNAL_e7c7d02f_4_k_cu_9e952a42_31514cuda3std3__419piecewise_constructE)
_ZN39_INTERNAL_e7c7d02f_4_k_cu_9e952a42_31514cuda3std3__419piecewise_constructE:
	.zero		1
	.type		_ZN39_INTERNAL_e7c7d02f_4_k_cu_9e952a42_31514cuda3std3__45__cpo4cendE,@object
	.size		_ZN39_INTERNAL_e7c7d02f_4_k_cu_9e952a42_31514cuda3std3__45__cpo4cendE,(_ZN39_INTERNAL_e7c7d02f_4_k_cu_9e952a42_31514cuda3std6ranges3__45__cpo4swapE - _ZN39_INTERNAL_e7c7d02f_4_k_cu_9e952a42_31514cuda3std3__45__cpo4cendE)
_ZN39_INTERNAL_e7c7d02f_4_k_cu_9e952a42_31514cuda3std3__45__cpo4cendE:
	.zero		1
	.type		_ZN39_INTERNAL_e7c7d02f_4_k_cu_9e952a42_31514cuda3std6ranges3__45__cpo4swapE,@object
	.size		_ZN39_INTERNAL_e7c7d02f_4_k_cu_9e952a42_31514cuda3std6ranges3__45__cpo4swapE,(.L_9 - _ZN39_INTERNAL_e7c7d02f_4_k_cu_9e952a42_31514cuda3std6ranges3__45__cpo4swapE)
_ZN39_INTERNAL_e7c7d02f_4_k_cu_9e952a42_31514cuda3std6ranges3__45__cpo4swapE:
	.zero		1
.L_9:


//--------------------- .nv.constant0._ZN7cutlass13device_kernelINS_4fmha6kernel28FmhaKernelTmaWarpSpecializedINS1_10collective30FmhaMainloopTmaWarpSpecializedINS_6half_tEffN4cute5tupleIJNS7_1CILi128EEENS9_ILi64EEENS9_ILi80EEEEEENS8_IJiNS9_ILi1EEENS8_IJiiEEEEEESG_SG_NS4_13DefaultFusionEJNS2_6OptionILNS2_3TagE0ENS9_ILb1EEEEENSI_ILSJ_2ESK_EEEEENS4_15FmhaFwdEpilogueIS6_fNS8_IJSB_SC_SB_EEEEENS2_23PersistentTileSchedulerEJSL_SM_EEEEEvNT_6ParamsE --------------------------
	.section	.nv.constant0._ZN7cutlass13device_kernelINS_4fmha6kernel28FmhaKernelTmaWarpSpecializedINS1_10collective30FmhaMainloopTmaWarpSpecializedINS_6half_tEffN4cute5tupleIJNS7_1CILi128EEENS9_ILi64EEENS9_ILi80EEEEEENS8_IJiNS9_ILi1EEENS8_IJiiEEEEEESG_SG_NS4_13DefaultFusionEJNS2_6OptionILNS2_3TagE0ENS9_ILb1EEEEENSI_ILSJ_2ESK_EEEEENS4_15FmhaFwdEpilogueIS6_fNS8_IJSB_SC_SB_EEEEENS2_23PersistentTileSchedulerEJSL_SM_EEEEEvNT_6ParamsE,"a",@progbits
	.sectionflags	@""
	.align	4
.nv.constant0._ZN7cutlass13device_kernelINS_4fmha6kernel28FmhaKernelTmaWarpSpecializedINS1_10collective30FmhaMainloopTmaWarpSpecializedINS_6half_tEffN4cute5tupleIJNS7_1CILi128EEENS9_ILi64EEENS9_ILi80EEEEEENS8_IJiNS9_ILi1EEENS8_IJiiEEEEEESG_SG_NS4_13DefaultFusionEJNS2_6OptionILNS2_3TagE0ENS9_ILb1EEEEENSI_ILSJ_2ESK_EEEEENS4_15FmhaFwdEpilogueIS6_fNS8_IJSB_SC_SB_EEEEENS2_23PersistentTileSchedulerEJSL_SM_EEEEEvNT_6ParamsE:
	.zero		2688


//--------------------- SYMBOLS --------------------------

	.type		.nv.reservedSmem.offset0,@object
	.size		.nv.reservedSmem.offset0,0x4
	.type		__assertfail,@function
